// auto-generated by cutlass_sweep.gemm — config: {"arch": "sm_90", "cluster_m": 2, "cluster_n": 1, "dtype": "fp16", "dtype_b": "fp16", "layout": "nt", "stages": 5, "tile_k": 64, "tile_m": 128, "tile_n": 128}
#include "cutlass/cutlass.h"
#include "cutlass/gemm/collective/collective_builder.hpp"
#include "cutlass/gemm/device/gemm_universal_adapter.h"
#include "cutlass/gemm/kernel/gemm_universal.hpp"
#include "cutlass/epilogue/collective/collective_builder.hpp"

using ElemA = cutlass::half_t;
using ElemB = cutlass::half_t;
using ElemCD = cutlass::half_t;
using Acc  = float;
using TileShape    = cute::Shape<cute::_128, cute::_128, cute::_64>;
using ClusterShape = cute::Shape<cute::_2, cute::_1, cute::_1>;

using CollectiveEpilogue = typename cutlass::epilogue::collective::CollectiveBuilder<
    cutlass::arch::Sm90, cutlass::arch::OpClassTensorOp,
    TileShape, ClusterShape,
    cutlass::epilogue::collective::EpilogueTileAuto,
    Acc, Acc,
    ElemCD, cutlass::layout::RowMajor, 128 / cutlass::sizeof_bits<ElemCD>::value,
    ElemCD, cutlass::layout::RowMajor, 128 / cutlass::sizeof_bits<ElemCD>::value,
    cutlass::epilogue::collective::EpilogueScheduleAuto
  >::CollectiveOp;

using CollectiveMainloop = typename cutlass::gemm::collective::CollectiveBuilder<
    cutlass::arch::Sm90, cutlass::arch::OpClassTensorOp,
    ElemA, cutlass::layout::RowMajor, 128 / cutlass::sizeof_bits<ElemA>::value,
    ElemB, cutlass::layout::ColumnMajor, 128 / cutlass::sizeof_bits<ElemB>::value,
    Acc,
    TileShape, ClusterShape,
    cutlass::gemm::collective::StageCount<5>,
    cutlass::gemm::collective::KernelScheduleAuto
  >::CollectiveOp;

using GemmKernel = cutlass::gemm::kernel::GemmUniversal<
    cute::Shape<int,int,int,int>,
    CollectiveMainloop,
    CollectiveEpilogue
>;
using Gemm = cutlass::gemm::device::GemmUniversalAdapter<GemmKernel>;

// Force the device kernel symbol into the cubin without needing a host main.
auto* _anchor = &cutlass::device_kernel<GemmKernel>;


// ===== COMPILED SASS (sm_90a) =====

	.target	sm_90a

	.elftype	@"ET_EXEC"


//--------------------- .note.nv.tkinfo           --------------------------
	.section	.note.nv.tkinfo,"",@"SHT_NOTE"
	.sectionflags	@"SHF_NOTE_NV_TKINFO"
	.tkinfo
        /*0018*/ 	.word	0x00000002
        /*0030*/ 	.string	""
        /*0030*/ 	.string	"ptxas"
        /*0030*/ 	.string	"Cuda compilation tools, release 13.0, V13.0.88"
        /*0030*/ 	.string	"Build cuda_13.0.r13.0/compiler.36424714_0"
        /*0030*/ 	.string	"-arch sm_90a -m 64 "



//--------------------- .note.nv.cuinfo           --------------------------
	.section	.note.nv.cuinfo,"",@"SHT_NOTE"
	.sectionflags	@"SHF_NOTE_NV_CUINFO"
        /*0018*/ 	.short	0x0002
        /*001a*/ 	.short	0x005a
        /*001c*/ 	.short	0x0082
	.zero		2


//--------------------- .nv.info                  --------------------------
	.section	.nv.info,"",@"SHT_CUDA_INFO"
	.align	4


	//----- nvinfo : EIATTR_REGCOUNT
	.align		4
        /*0000*/ 	.byte	0x04, 0x2f
        /*0002*/ 	.short	(.L_15 - .L_14)
	.align		4
.L_14:
        /*0004*/ 	.word	index@(_ZN7cutlass13device_kernelINS_4gemm6kernel13GemmUniversalIN4cute5tupleIJiiiiEEENS1_10collective13CollectiveMmaINS1_34MainloopSm90TmaGmmaWarpSpecializedILi5ENS5_IJNS4_1CILi2EEENSA_ILi1EEESC_EEENS1_35KernelTmaWarpSpecializedCooperativeEEENS5_IJNSA_ILi128EEESG_NSA_ILi64EEEEEENS_6half_tENS5_IJlSC_lEEESJ_SK_NS4_8TiledMMAINS4_8MMA_AtomIJNS4_4SM904GMMA26MMA_64x128x16_F32F16F16_SSILNSO_5MajorE0ELSQ_0ELNSO_7ScaleInE1ELSR_1EEEEEENS4_6LayoutISD_NS5_IJSC_NSA_ILi0EEESV_EEEEENS5_IJNS4_10UnderscoreESY_SY_EEEEENS4_13SM90_TMA_LOADENS4_14ComposedLayoutINS4_7SwizzleILi3ELi4ELi3EEENS4_18smem_ptr_flag_bitsILi16EEENSU_INS5_IJNSA_ILi8EEESH_EEENS5_IJSH_SC_EEEEEEEvNS4_8identityENS4_23SM90_TMA_LOAD_MULTICASTES1B_vS1C_EENS_8epilogue10collective6detail29Sm90TmaWarpSpecializedAdapterINS1G_15DefaultEpilogueISJ_SK_SK_NS1F_6thread17LinearCombinationISJ_Li1EffLNS1K_9ScaleType4KindE0ELNS_15FloatRoundStyleE2ESJ_EENS1_15EpilogueDefaultEEEEEvvEEEEvNT_6ParamsE)
        /*0008*/ 	.word	0x000000a8


	//----- nvinfo : EIATTR_FRAME_SIZE
	.align		4
.L_15:
        /*000c*/ 	.byte	0x04, 0x11
        /*000e*/ 	.short	(.L_17 - .L_16)
	.align		4
.L_16:
        /*0010*/ 	.word	index@(_ZN7cutlass13device_kernelINS_4gemm6kernel13GemmUniversalIN4cute5tupleIJiiiiEEENS1_10collective13CollectiveMmaINS1_34MainloopSm90TmaGmmaWarpSpecializedILi5ENS5_IJNS4_1CILi2EEENSA_ILi1EEESC_EEENS1_35KernelTmaWarpSpecializedCooperativeEEENS5_IJNSA_ILi128EEESG_NSA_ILi64EEEEEENS_6half_tENS5_IJlSC_lEEESJ_SK_NS4_8TiledMMAINS4_8MMA_AtomIJNS4_4SM904GMMA26MMA_64x128x16_F32F16F16_SSILNSO_5MajorE0ELSQ_0ELNSO_7ScaleInE1ELSR_1EEEEEENS4_6LayoutISD_NS5_IJSC_NSA_ILi0EEESV_EEEEENS5_IJNS4_10UnderscoreESY_SY_EEEEENS4_13SM90_TMA_LOADENS4_14ComposedLayoutINS4_7SwizzleILi3ELi4ELi3EEENS4_18smem_ptr_flag_bitsILi16EEENSU_INS5_IJNSA_ILi8EEESH_EEENS5_IJSH_SC_EEEEEEEvNS4_8identityENS4_23SM90_TMA_LOAD_MULTICASTES1B_vS1C_EENS_8epilogue10collective6detail29Sm90TmaWarpSpecializedAdapterINS1G_15DefaultEpilogueISJ_SK_SK_NS1F_6thread17LinearCombinationISJ_Li1EffLNS1K_9ScaleType4KindE0ELNS_15FloatRoundStyleE2ESJ_EENS1_15EpilogueDefaultEEEEEvvEEEEvNT_6ParamsE)
        /*0014*/ 	.word	0x00000000


	//----- nvinfo : EIATTR_MIN_STACK_SIZE
	.align		4
.L_17:
        /*0018*/ 	.byte	0x04, 0x12
        /*001a*/ 	.short	(.L_19 - .L_18)
	.align		4
.L_18:
        /*001c*/ 	.word	index@(_ZN7cutlass13device_kernelINS_4gemm6kernel13GemmUniversalIN4cute5tupleIJiiiiEEENS1_10collective13CollectiveMmaINS1_34MainloopSm90TmaGmmaWarpSpecializedILi5ENS5_IJNS4_1CILi2EEENSA_ILi1EEESC_EEENS1_35KernelTmaWarpSpecializedCooperativeEEENS5_IJNSA_ILi128EEESG_NSA_ILi64EEEEEENS_6half_tENS5_IJlSC_lEEESJ_SK_NS4_8TiledMMAINS4_8MMA_AtomIJNS4_4SM904GMMA26MMA_64x128x16_F32F16F16_SSILNSO_5MajorE0ELSQ_0ELNSO_7ScaleInE1ELSR_1EEEEEENS4_6LayoutISD_NS5_IJSC_NSA_ILi0EEESV_EEEEENS5_IJNS4_10UnderscoreESY_SY_EEEEENS4_13SM90_TMA_LOADENS4_14ComposedLayoutINS4_7SwizzleILi3ELi4ELi3EEENS4_18smem_ptr_flag_bitsILi16EEENSU_INS5_IJNSA_ILi8EEESH_EEENS5_IJSH_SC_EEEEEEEvNS4_8identityENS4_23SM90_TMA_LOAD_MULTICASTES1B_vS1C_EENS_8epilogue10collective6detail29Sm90TmaWarpSpecializedAdapterINS1G_15DefaultEpilogueISJ_SK_SK_NS1F_6thread17LinearCombinationISJ_Li1EffLNS1K_9ScaleType4KindE0ELNS_15FloatRoundStyleE2ESJ_EENS1_15EpilogueDefaultEEEEEvvEEEEvNT_6ParamsE)
        /*0020*/ 	.word	0x00000000
.L_19:


//--------------------- .nv.compat                --------------------------
	.section	.nv.compat,"",@"SHT_CUDA_COMPAT_INFO"
	.align	4
        /*0000*/ 	.byte	0x02, 0x09, 0x01, 0x00, 0x02, 0x02, 0x04, 0x00, 0x02, 0x05, 0x05, 0x00, 0x03, 0x07, 0x01, 0x01
        /*0010*/ 	.byte	0x02, 0x03, 0x01, 0x00, 0x02, 0x06, 0x01, 0x00, 0x04, 0x0b, 0x08, 0x00, 0x00, 0x00, 0x00, 0x00
        /*0020*/ 	.byte	0x00, 0x00, 0x00, 0x00


//--------------------- .nv.info._ZN7cutlass13device_kernelINS_4gemm6kernel13GemmUniversalIN4cute5tupleIJiiiiEEENS1_10collective13CollectiveMmaINS1_34MainloopSm90TmaGmmaWarpSpecializedILi5ENS5_IJNS4_1CILi2EEENSA_ILi1EEESC_EEENS1_35KernelTmaWarpSpecializedCooperativeEEENS5_IJNSA_ILi128EEESG_NSA_ILi64EEEEEENS_6half_tENS5_IJlSC_lEEESJ_SK_NS4_8TiledMMAINS4_8MMA_AtomIJNS4_4SM904GMMA26MMA_64x128x16_F32F16F16_SSILNSO_5MajorE0ELSQ_0ELNSO_7ScaleInE1ELSR_1EEEEEENS4_6LayoutISD_NS5_IJSC_NSA_ILi0EEESV_EEEEENS5_IJNS4_10UnderscoreESY_SY_EEEEENS4_13SM90_TMA_LOADENS4_14ComposedLayoutINS4_7SwizzleILi3ELi4ELi3EEENS4_18smem_ptr_flag_bitsILi16EEENSU_INS5_IJNSA_ILi8EEESH_EEENS5_IJSH_SC_EEEEEEEvNS4_8identityENS4_23SM90_TMA_LOAD_MULTICASTES1B_vS1C_EENS_8epilogue10collective6detail29Sm90TmaWarpSpecializedAdapterINS1G_15DefaultEpilogueISJ_SK_SK_NS1F_6thread17LinearCombinationISJ_Li1EffLNS1K_9ScaleType4KindE0ELNS_15FloatRoundStyleE2ESJ_EENS1_15EpilogueDefaultEEEEEvvEEEEvNT_6ParamsE --------------------------
	.section	.nv.info._ZN7cutlass13device_kernelINS_4gemm6kernel13GemmUniversalIN4cute5tupleIJiiiiEEENS1_10collective13CollectiveMmaINS1_34MainloopSm90TmaGmmaWarpSpecializedILi5ENS5_IJNS4_1CILi2EEENSA_ILi1EEESC_EEENS1_35KernelTmaWarpSpecializedCooperativeEEENS5_IJNSA_ILi128EEESG_NSA_ILi64EEEEEENS_6half_tENS5_IJlSC_lEEESJ_SK_NS4_8TiledMMAINS4_8MMA_AtomIJNS4_4SM904GMMA26MMA_64x128x16_F32F16F16_SSILNSO_5MajorE0ELSQ_0ELNSO_7ScaleInE1ELSR_1EEEEEENS4_6LayoutISD_NS5_IJSC_NSA_ILi0EEESV_EEEEENS5_IJNS4_10UnderscoreESY_SY_EEEEENS4_13SM90_TMA_LOADENS4_14ComposedLayoutINS4_7SwizzleILi3ELi4ELi3EEENS4_18smem_ptr_flag_bitsILi16EEENSU_INS5_IJNSA_ILi8EEESH_EEENS5_IJSH_SC_EEEEEEEvNS4_8identityENS4_23SM90_TMA_LOAD_MULTICASTES1B_vS1C_EENS_8epilogue10collective6detail29Sm90TmaWarpSpecializedAdapterINS1G_15DefaultEpilogueISJ_SK_SK_NS1F_6thread17LinearCombinationISJ_Li1EffLNS1K_9ScaleType4KindE0ELNS_15FloatRoundStyleE2ESJ_EENS1_15EpilogueDefaultEEEEEvvEEEEvNT_6ParamsE,"",@"SHT_CUDA_INFO"
	.sectionflags	@""
	.align	4


	//----- nvinfo : EIATTR_CUDA_API_VERSION
	.align		4
        /*0000*/ 	.byte	0x04, 0x37
        /*0002*/ 	.short	(.L_21 - .L_20)
.L_20:
        /*0004*/ 	.word	0x00000082


	//----- nvinfo : EIATTR_KPARAM_INFO
	.align		4
.L_21:
        /*0008*/ 	.byte	0x04, 0x17
        /*000a*/ 	.short	(.L_23 - .L_22)
.L_22:
        /*000c*/ 	.word	0x00000000
        /*0010*/ 	.short	0x0000
        /*0012*/ 	.short	0x0070
        /*0014*/ 	.byte	0x00, 0xf0, 0x01, 0x10


	//----- nvinfo : EIATTR_SPARSE_MMA_MASK
	.align		4
.L_23:
        /*0018*/ 	.byte	0x03, 0x50
        /*001a*/ 	.short	0x0000


	//----- nvinfo : EIATTR_MAXREG_COUNT
	.align		4
        /*001c*/ 	.byte	0x03, 0x1b
        /*001e*/ 	.short	0x00a8


	//----- nvinfo : EIATTR_NUM_BARRIERS
	.align		4
        /*0020*/ 	.byte	0x02, 0x4c
        /*0022*/ 	.byte	0x01
	.zero		1


	//----- nvinfo : EIATTR_EXTERNS
	.align		4
        /*0024*/ 	.byte	0x04, 0x0f
        /*0026*/ 	.short	(.L_25 - .L_24)


	//   ....[0]....
	.align		4
.L_24:
        /*0028*/ 	.word	index@(__assertfail)


	//----- nvinfo : EIATTR_MERCURY_ISA_VERSION
	.align		4
.L_25:
        /*002c*/ 	.byte	0x03, 0x5f
        /*002e*/ 	.short	0x0101


	//----- nvinfo : EIATTR_INT_WARP_WIDE_INSTR_OFFSETS
	.align		4
        /*0030*/ 	.byte	0x04, 0x31
        /*0032*/ 	.short	(.L_27 - .L_26)


	//   ....[0]....
.L_26:
        /*0034*/ 	.word	0x000004a0


	//   ....[1]....
        /*0038*/ 	.word	0x000004d0


	//   ....[2]....
        /*003c*/ 	.word	0x00000670


	//   ....[3]....
        /*0040*/ 	.word	0x00001f20


	//----- nvinfo : EIATTR_COOP_GROUP_MASK_REGIDS
	.align		4
.L_27:
        /*0044*/ 	.byte	0x04, 0x29
        /*0046*/ 	.short	(.L_29 - .L_28)


	//   ....[0]....
.L_28:
        /*0048*/ 	.word	0xffffffff


	//   ....[1]....
        /*004c*/ 	.word	0xffffffff


	//   ....[2]....
        /*0050*/ 	.word	0xffffffff


	//   ....[3]....
        /*0054*/ 	.word	0xffffffff


	//   ....[4]....
        /*0058*/ 	.word	0xffffffff


	//   ....[5]....
        /*005c*/ 	.word	0xffffffff


	//----- nvinfo : EIATTR_COOP_GROUP_INSTR_OFFSETS
	.align		4
.L_29:
        /*0060*/ 	.byte	0x04, 0x28
        /*0062*/ 	.short	(.L_31 - .L_30)


	//   ....[0]....
.L_30:
        /*0064*/ 	.word	0x00000060


	//   ....[1]....
        /*0068*/ 	.word	0x00000070


	//   ....[2]....
        /*006c*/ 	.word	0x00000130


	//   ....[3]....
        /*0070*/ 	.word	0x000002f0


	//   ....[4]....
        /*0074*/ 	.word	0x00000820


	//   ....[5]....
        /*0078*/ 	.word	0x000014a0


	//----- nvinfo : EIATTR_REG_RECONFIG
	.align		4
.L_31:
        /*007c*/ 	.byte	0x01, 0x54
	.zero		2


	//----- nvinfo : EIATTR_SYSCALL_OFFSETS
	.align		4
        /*0080*/ 	.byte	0x04, 0x46
        /*0082*/ 	.short	(.L_33 - .L_32)


	//   ....[0]....
.L_32:
        /*0084*/ 	.word	0x00001690


	//----- nvinfo : EIATTR_MBARRIER_INSTR_OFFSETS
	.align		4
.L_33:
        /*0088*/ 	.byte	0x04, 0x39
        /*008a*/ 	.short	(.L_35 - .L_34)


	//   ....[0]....
.L_34:
        /*008c*/ 	.word	0x00000230
        /*0090*/ 	.word	0x000000ff
        /*0094*/ 	.word	0x00000000
        /*0098*/ 	.short	0x0100
        /*009a*/ 	.byte	0x08
	.zero		1


	//   ....[1]....
        /*009c*/ 	.word	0x00000240
        /*00a0*/ 	.word	0x000000ff
        /*00a4*/ 	.word	0x00000028
        /*00a8*/ 	.short	0x0100
        /*00aa*/ 	.byte	0x08
	.zero		1


	//   ....[2]....
        /*00ac*/ 	.word	0x00000250
        /*00b0*/ 	.word	0x000000ff
        /*00b4*/ 	.word	0x00000008
        /*00b8*/ 	.short	0x0100
        /*00ba*/ 	.byte	0x08
	.zero		1


	//   ....[3]....
        /*00bc*/ 	.word	0x00000260
        /*00c0*/ 	.word	0x000000ff
        /*00c4*/ 	.word	0x00000030
        /*00c8*/ 	.short	0x0100
        /*00ca*/ 	.byte	0x08
	.zero		1


	//   ....[4]....
        /*00cc*/ 	.word	0x00000270
        /*00d0*/ 	.word	0x000000ff
        /*00d4*/ 	.word	0x00000010
        /*00d8*/ 	.short	0x0100
        /*00da*/ 	.byte	0x08
	.zero		1


	//   ....[5]....
        /*00dc*/ 	.word	0x00000280
        /*00e0*/ 	.word	0x000000ff
        /*00e4*/ 	.word	0x00000038
        /*00e8*/ 	.short	0x0100
        /*00ea*/ 	.byte	0x08
	.zero		1


	//   ....[6]....
        /*00ec*/ 	.word	0x00000290
        /*00f0*/ 	.word	0x000000ff
        /*00f4*/ 	.word	0x00000018
        /*00f8*/ 	.short	0x0100
        /*00fa*/ 	.byte	0x08
	.zero		1


	//   ....[7]....
        /*00fc*/ 	.word	0x000002a0
        /*0100*/ 	.word	0x000000ff
        /*0104*/ 	.word	0x00000040
        /*0108*/ 	.short	0x0100
        /*010a*/ 	.byte	0x08
	.zero		1


	//   ....[8]....
        /*010c*/ 	.word	0x000002b0
        /*0110*/ 	.word	0x000000ff
        /*0114*/ 	.word	0x00000020
        /*0118*/ 	.short	0x0100
        /*011a*/ 	.byte	0x08
	.zero		1


	//   ....[9]....
        /*011c*/ 	.word	0x000002c0
        /*0120*/ 	.word	0x000000ff
        /*0124*/ 	.word	0x00000048
        /*0128*/ 	.short	0x0100
        /*012a*/ 	.byte	0x08
	.zero		1


	//   ....[10]....
        /*012c*/ 	.word	0x00000700
        /*0130*/ 	.word	0x000000ff
        /*0134*/ 	.word	0x00000060
        /*0138*/ 	.short	0x0100
        /*013a*/ 	.byte	0x06
	.zero		1


	//   ....[11]....
        /*013c*/ 	.word	0x000007a0
        /*0140*/ 	.word	0x000000ff
        /*0144*/ 	.word	0x00000068
        /*0148*/ 	.short	0x0100
        /*014a*/ 	.byte	0x06
	.zero		1


	//   ....[12]....
        /*014c*/ 	.word	0x00001750
        /*0150*/ 	.word	0x00000003
        /*0154*/ 	.word	0x00000000
        /*0158*/ 	.short	0x010a
        /*015a*/ 	.byte	0x3f
	.zero		1


	//   ....[13]....
        /*015c*/ 	.word	0x000017b0
        /*0160*/ 	.word	0x00000003
        /*0164*/ 	.word	0x00000000
        /*0168*/ 	.short	0x010a
        /*016a*/ 	.byte	0x3f
	.zero		1


	//   ....[14]....
        /*016c*/ 	.word	0x00001b30
        /*0170*/ 	.word	0x00000005
        /*0174*/ 	.word	0x00000000
        /*0178*/ 	.short	0x010a
        /*017a*/ 	.byte	0x3f
	.zero		1


	//   ....[15]....
        /*017c*/ 	.word	0x00001b70
        /*0180*/ 	.word	0x00000005
        /*0184*/ 	.word	0x00000000
        /*0188*/ 	.short	0x010a
        /*018a*/ 	.byte	0x3f
	.zero		1


	//   ....[16]....
        /*018c*/ 	.word	0x00001dd0
        /*0190*/ 	.word	0x00000004
        /*0194*/ 	.word	0x00000000
        /*0198*/ 	.short	0x0101
        /*019a*/ 	.byte	0x3f
	.zero		1


	//   ....[17]....
        /*019c*/ 	.word	0x00001fc0
        /*01a0*/ 	.word	0x00000000
        /*01a4*/ 	.word	0x00000000
        /*01a8*/ 	.short	0x0101
        /*01aa*/ 	.byte	0x3f
	.zero		1


	//   ....[18]....
        /*01ac*/ 	.word	0x000070f0
        /*01b0*/ 	.word	0x00000017
        /*01b4*/ 	.word	0x00000028
        /*01b8*/ 	.short	0x010a
        /*01ba*/ 	.byte	0x3f
	.zero		1


	//   ....[19]....
        /*01bc*/ 	.word	0x00007470
        /*01c0*/ 	.word	0x00000006
        /*01c4*/ 	.word	0x00000068
        /*01c8*/ 	.short	0x0101
        /*01ca*/ 	.byte	0x3f
	.zero		1


	//   ....[20]....
        /*01cc*/ 	.word	0x00007bc0
        /*01d0*/ 	.word	0x00000007
        /*01d4*/ 	.word	0x00000000
        /*01d8*/ 	.short	0x010a
        /*01da*/ 	.byte	0x3f
	.zero		1


	//   ....[21]....
        /*01dc*/ 	.word	0x00007c40
        /*01e0*/ 	.word	0x00000006
        /*01e4*/ 	.word	0x00000000
        /*01e8*/ 	.short	0x010a
        /*01ea*/ 	.byte	0x3f
	.zero		1


	//   ....[22]....
        /*01ec*/ 	.word	0x00007cd0
        /*01f0*/ 	.word	0x00000007
        /*01f4*/ 	.word	0x00000000
        /*01f8*/ 	.short	0x010a
        /*01fa*/ 	.byte	0x3f
	.zero		1


	//   ....[23]....
        /*01fc*/ 	.word	0x00007d60
        /*0200*/ 	.word	0x00000006
        /*0204*/ 	.word	0x00000000
        /*0208*/ 	.short	0x010a
        /*020a*/ 	.byte	0x3f
	.zero		1


	//   ....[24]....
        /*020c*/ 	.word	0x00007df0
        /*0210*/ 	.word	0x00000005
        /*0214*/ 	.word	0x00000000
        /*0218*/ 	.short	0x010a
        /*021a*/ 	.byte	0x3f
	.zero		1


	//   ....[25]....
        /*021c*/ 	.word	0x00007e50
        /*0220*/ 	.word	0x00000003
        /*0224*/ 	.word	0x00000000
        /*0228*/ 	.short	0x010a
        /*022a*/ 	.byte	0x3f
	.zero		1


	//   ....[26]....
        /*022c*/ 	.word	0x00007ea0
        /*0230*/ 	.word	0x00000005
        /*0234*/ 	.word	0x00000000
        /*0238*/ 	.short	0x010a
        /*023a*/ 	.byte	0x3f
	.zero		1


	//   ....[27]....
        /*023c*/ 	.word	0x00007f70
        /*0240*/ 	.word	0x00000017
        /*0244*/ 	.word	0x00000028
        /*0248*/ 	.short	0x010a
        /*024a*/ 	.byte	0x3f
	.zero		1


	//   ....[28]....
        /*024c*/ 	.word	0x00008040
        /*0250*/ 	.word	0x00000007
        /*0254*/ 	.word	0x00000000
        /*0258*/ 	.short	0x010a
        /*025a*/ 	.byte	0x3f
	.zero		1


	//   ....[29]....
        /*025c*/ 	.word	0x00008090
        /*0260*/ 	.word	0x00000006
        /*0264*/ 	.word	0x00000000
        /*0268*/ 	.short	0x010a
        /*026a*/ 	.byte	0x3f
	.zero		1


	//   ....[30]....
        /*026c*/ 	.word	0x000080e0
        /*0270*/ 	.word	0x00000007
        /*0274*/ 	.word	0x00000000
        /*0278*/ 	.short	0x010a
        /*027a*/ 	.byte	0x3f
	.zero		1


	//   ....[31]....
        /*027c*/ 	.word	0x00008130
        /*0280*/ 	.word	0x00000006
        /*0284*/ 	.word	0x00000000
        /*0288*/ 	.short	0x010a
        /*028a*/ 	.byte	0x3f
	.zero		1


	//----- nvinfo : EIATTR_NUM_MBARRIERS
	.align		4
.L_35:
        /*028c*/ 	.byte	0x03, 0x38
        /*028e*/ 	.short	0x000c


	//----- nvinfo : EIATTR_EXIT_INSTR_OFFSETS
	.align		4
        /*0290*/ 	.byte	0x04, 0x1c
        /*0292*/ 	.short	(.L_37 - .L_36)


	//   ....[0]....
.L_36:
        /*0294*/ 	.word	0x000009f0


	//   ....[1]....
        /*0298*/ 	.word	0x00001200


	//   ....[2]....
        /*029c*/ 	.word	0x00006870


	//   ....[3]....
        /*02a0*/ 	.word	0x00006dd0


	//   ....[4]....
        /*02a4*/ 	.word	0x00007e40


	//----- nvinfo : EIATTR_MAX_THREADS
	.align		4
.L_37:
        /*02a8*/ 	.byte	0x04, 0x05
        /*02aa*/ 	.short	(.L_39 - .L_38)
.L_38:
        /*02ac*/ 	.word	0x00000180
        /*02b0*/ 	.word	0x00000001
        /*02b4*/ 	.word	0x00000001


	//----- nvinfo : EIATTR_CRS_STACK_SIZE
	.align		4
.L_39:
        /*02b8*/ 	.byte	0x04, 0x1e
        /*02ba*/ 	.short	(.L_41 - .L_40)
.L_40:
        /*02bc*/ 	.word	0x00000000


	//----- nvinfo : EIATTR_CBANK_PARAM_SIZE
	.align		4
.L_41:
        /*02c0*/ 	.byte	0x03, 0x19
        /*02c2*/ 	.short	0x0470


	//----- nvinfo : EIATTR_PARAM_CBANK
	.align		4
        /*02c4*/ 	.byte	0x04, 0x0a
        /*02c6*/ 	.short	(.L_43 - .L_42)
	.align		4
.L_42:
        /*02c8*/ 	.word	index@(.nv.constant0._ZN7cutlass13device_kernelINS_4gemm6kernel13GemmUniversalIN4cute5tupleIJiiiiEEENS1_10collective13CollectiveMmaINS1_34MainloopSm90TmaGmmaWarpSpecializedILi5ENS5_IJNS4_1CILi2EEENSA_ILi1EEESC_EEENS1_35KernelTmaWarpSpecializedCooperativeEEENS5_IJNSA_ILi128EEESG_NSA_ILi64EEEEEENS_6half_tENS5_IJlSC_lEEESJ_SK_NS4_8TiledMMAINS4_8MMA_AtomIJNS4_4SM904GMMA26MMA_64x128x16_F32F16F16_SSILNSO_5MajorE0ELSQ_0ELNSO_7ScaleInE1ELSR_1EEEEEENS4_6LayoutISD_NS5_IJSC_NSA_ILi0EEESV_EEEEENS5_IJNS4_10UnderscoreESY_SY_EEEEENS4_13SM90_TMA_LOADENS4_14ComposedLayoutINS4_7SwizzleILi3ELi4ELi3EEENS4_18smem_ptr_flag_bitsILi16EEENSU_INS5_IJNSA_ILi8EEESH_EEENS5_IJSH_SC_EEEEEEEvNS4_8identityENS4_23SM90_TMA_LOAD_MULTICASTES1B_vS1C_EENS_8epilogue10collective6detail29Sm90TmaWarpSpecializedAdapterINS1G_15DefaultEpilogueISJ_SK_SK_NS1F_6thread17LinearCombinationISJ_Li1EffLNS1K_9ScaleType4KindE0ELNS_15FloatRoundStyleE2ESJ_EENS1_15EpilogueDefaultEEEEEvvEEEEvNT_6ParamsE)
        /*02cc*/ 	.short	0x0210
        /*02ce*/ 	.short	0x0470


	//----- nvinfo : EIATTR_SW_WAR
	.align		4
.L_43:
        /*02d0*/ 	.byte	0x04, 0x36
        /*02d2*/ 	.short	(.L_45 - .L_44)
.L_44:
        /*02d4*/ 	.word	0x00000008
.L_45:


//--------------------- .nv.callgraph             --------------------------
	.section	.nv.callgraph,"",@"SHT_CUDA_CALLGRAPH"
	.align	4
	.sectionentsize	8
	.align		4
        /*0000*/ 	.word	0x00000000
	.align		4
        /*0004*/ 	.word	0xffffffff
	.align		4
        /*0008*/ 	.word	index@(_ZN7cutlass13device_kernelINS_4gemm6kernel13GemmUniversalIN4cute5tupleIJiiiiEEENS1_10collective13CollectiveMmaINS1_34MainloopSm90TmaGmmaWarpSpecializedILi5ENS5_IJNS4_1CILi2EEENSA_ILi1EEESC_EEENS1_35KernelTmaWarpSpecializedCooperativeEEENS5_IJNSA_ILi128EEESG_NSA_ILi64EEEEEENS_6half_tENS5_IJlSC_lEEESJ_SK_NS4_8TiledMMAINS4_8MMA_AtomIJNS4_4SM904GMMA26MMA_64x128x16_F32F16F16_SSILNSO_5MajorE0ELSQ_0ELNSO_7ScaleInE1ELSR_1EEEEEENS4_6LayoutISD_NS5_IJSC_NSA_ILi0EEESV_EEEEENS5_IJNS4_10UnderscoreESY_SY_EEEEENS4_13SM90_TMA_LOADENS4_14ComposedLayoutINS4_7SwizzleILi3ELi4ELi3EEENS4_18smem_ptr_flag_bitsILi16EEENSU_INS5_IJNSA_ILi8EEESH_EEENS5_IJSH_SC_EEEEEEEvNS4_8identityENS4_23SM90_TMA_LOAD_MULTICASTES1B_vS1C_EENS_8epilogue10collective6detail29Sm90TmaWarpSpecializedAdapterINS1G_15DefaultEpilogueISJ_SK_SK_NS1F_6thread17LinearCombinationISJ_Li1EffLNS1K_9ScaleType4KindE0ELNS_15FloatRoundStyleE2ESJ_EENS1_15EpilogueDefaultEEEEEvvEEEEvNT_6ParamsE)
	.align		4
        /*000c*/ 	.word	index@(__assertfail)
	.align		4
        /*0010*/ 	.word	0x00000000
	.align		4
        /*0014*/ 	.word	0xfffffffe
	.align		4
        /*0018*/ 	.word	0x00000000
	.align		4
        /*001c*/ 	.word	0xfffffffd
	.align		4
        /*0020*/ 	.word	0x00000000
	.align		4
        /*0024*/ 	.word	0xfffffffc


//--------------------- .nv.constant4             --------------------------
	.section	.nv.constant4,"a",@progbits
	.align	8
	.align		8
.nv.constant4:
        /*0000*/ 	.dword	__assertfail
	.align		8
        /*0008*/ 	.dword	__unnamed_1
	.align		8
        /*0010*/ 	.dword	_ZN40_INTERNAL_29d88f3b_4_k_cu_232b5d1d_337394cuda3std3__45__cpo5beginE
	.align		8
        /*0018*/ 	.dword	_ZN40_INTERNAL_29d88f3b_4_k_cu_232b5d1d_337394cuda3std3__45__cpo3endE
	.align		8
        /*0020*/ 	.dword	_ZN40_INTERNAL_29d88f3b_4_k_cu_232b5d1d_337394cuda3std3__45__cpo6cbeginE
	.align		8
        /*0028*/ 	.dword	_ZN40_INTERNAL_29d88f3b_4_k_cu_232b5d1d_337394cuda3std3__45__cpo4cendE
	.align		8
        /*0030*/ 	.dword	_ZN40_INTERNAL_29d88f3b_4_k_cu_232b5d1d_337394cuda3std3__442_GLOBAL__N__29d88f3b_4_k_cu_232b5d1d_337396ignoreE
	.align		8
        /*0038*/ 	.dword	_ZN40_INTERNAL_29d88f3b_4_k_cu_232b5d1d_337394cuda3std3__419piecewise_constructE
	.align		8
        /*0040*/ 	.dword	_ZN40_INTERNAL_29d88f3b_4_k_cu_232b5d1d_337394cuda3std3__48in_placeE
	.align		8
        /*0048*/ 	.dword	_ZN40_INTERNAL_29d88f3b_4_k_cu_232b5d1d_337394cuda3std6ranges3__45__cpo4swapE
	.align		8
        /*0050*/ 	.dword	_ZN40_INTERNAL_29d88f3b_4_k_cu_232b5d1d_337394cuda3std6ranges3__45__cpo9iter_moveE
	.align		8
        /*0058*/ 	.dword	_ZN40_INTERNAL_29d88f3b_4_k_cu_232b5d1d_337394cute7productE
	.align		8
        /*0060*/ 	.dword	_ZN40_INTERNAL_29d88f3b_4_k_cu_232b5d1d_337394cute1_E
	.align		8
        /*0068*/ 	.dword	$str$22
	.align		8
        /*0070*/ 	.dword	$str$23


//--------------------- .text._ZN7cutlass13device_kernelINS_4gemm6kernel13GemmUniversalIN4cute5tupleIJiiiiEEENS1_10collective13CollectiveMmaINS1_34MainloopSm90TmaGmmaWarpSpecializedILi5ENS5_IJNS4_1CILi2EEENSA_ILi1EEESC_EEENS1_35KernelTmaWarpSpecializedCooperativeEEENS5_IJNSA_ILi128EEESG_NSA_ILi64EEEEEENS_6half_tENS5_IJlSC_lEEESJ_SK_NS4_8TiledMMAINS4_8MMA_AtomIJNS4_4SM904GMMA26MMA_64x128x16_F32F16F16_SSILNSO_5MajorE0ELSQ_0ELNSO_7ScaleInE1ELSR_1EEEEEENS4_6LayoutISD_NS5_IJSC_NSA_ILi0EEESV_EEEEENS5_IJNS4_10UnderscoreESY_SY_EEEEENS4_13SM90_TMA_LOADENS4_14ComposedLayoutINS4_7SwizzleILi3ELi4ELi3EEENS4_18smem_ptr_flag_bitsILi16EEENSU_INS5_IJNSA_ILi8EEESH_EEENS5_IJSH_SC_EEEEEEEvNS4_8identityENS4_23SM90_TMA_LOAD_MULTICASTES1B_vS1C_EENS_8epilogue10collective6detail29Sm90TmaWarpSpecializedAdapterINS1G_15DefaultEpilogueISJ_SK_SK_NS1F_6thread17LinearCombinationISJ_Li1EffLNS1K_9ScaleType4KindE0ELNS_15FloatRoundStyleE2ESJ_EENS1_15EpilogueDefaultEEEEEvvEEEEvNT_6ParamsE --------------------------
	.section	.text._ZN7cutlass13device_kernelINS_4gemm6kernel13GemmUniversalIN4cute5tupleIJiiiiEEENS1_10collective13CollectiveMmaINS1_34MainloopSm90TmaGmmaWarpSpecializedILi5ENS5_IJNS4_1CILi2EEENSA_ILi1EEESC_EEENS1_35KernelTmaWarpSpecializedCooperativeEEENS5_IJNSA_ILi128EEESG_NSA_ILi64EEEEEENS_6half_tENS5_IJlSC_lEEESJ_SK_NS4_8TiledMMAINS4_8MMA_AtomIJNS4_4SM904GMMA26MMA_64x128x16_F32F16F16_SSILNSO_5MajorE0ELSQ_0ELNSO_7ScaleInE1ELSR_1EEEEEENS4_6LayoutISD_NS5_IJSC_NSA_ILi0EEESV_EEEEENS5_IJNS4_10UnderscoreESY_SY_EEEEENS4_13SM90_TMA_LOADENS4_14ComposedLayoutINS4_7SwizzleILi3ELi4ELi3EEENS4_18smem_ptr_flag_bitsILi16EEENSU_INS5_IJNSA_ILi8EEESH_EEENS5_IJSH_SC_EEEEEEEvNS4_8identityENS4_23SM90_TMA_LOAD_MULTICASTES1B_vS1C_EENS_8epilogue10collective6detail29Sm90TmaWarpSpecializedAdapterINS1G_15DefaultEpilogueISJ_SK_SK_NS1F_6thread17LinearCombinationISJ_Li1EffLNS1K_9ScaleType4KindE0ELNS_15FloatRoundStyleE2ESJ_EENS1_15EpilogueDefaultEEEEEvvEEEEvNT_6ParamsE,"ax",@progbits
	.align	128
.text._ZN7cutlass13device_kernelINS_4gemm6kernel13GemmUniversalIN4cute5tupleIJiiiiEEENS1_10collective13CollectiveMmaINS1_34MainloopSm90TmaGmmaWarpSpecializedILi5ENS5_IJNS4_1CILi2EEENSA_ILi1EEESC_EEENS1_35KernelTmaWarpSpecializedCooperativeEEENS5_IJNSA_ILi128EEESG_NSA_ILi64EEEEEENS_6half_tENS5_IJlSC_lEEESJ_SK_NS4_8TiledMMAINS4_8MMA_AtomIJNS4_4SM904GMMA26MMA_64x128x16_F32F16F16_SSILNSO_5MajorE0ELSQ_0ELNSO_7ScaleInE1ELSR_1EEEEEENS4_6LayoutISD_NS5_IJSC_NSA_ILi0EEESV_EEEEENS5_IJNS4_10UnderscoreESY_SY_EEEEENS4_13SM90_TMA_LOADENS4_14ComposedLayoutINS4_7SwizzleILi3ELi4ELi3EEENS4_18smem_ptr_flag_bitsILi16EEENSU_INS5_IJNSA_ILi8EEESH_EEENS5_IJSH_SC_EEEEEEEvNS4_8identityENS4_23SM90_TMA_LOAD_MULTICASTES1B_vS1C_EENS_8epilogue10collective6detail29Sm90TmaWarpSpecializedAdapterINS1G_15DefaultEpilogueISJ_SK_SK_NS1F_6thread17LinearCombinationISJ_Li1EffLNS1K_9ScaleType4KindE0ELNS_15FloatRoundStyleE2ESJ_EENS1_15EpilogueDefaultEEEEEvvEEEEvNT_6ParamsE:
        .type           _ZN7cutlass13device_kernelINS_4gemm6kernel13GemmUniversalIN4cute5tupleIJiiiiEEENS1_10collective13CollectiveMmaINS1_34MainloopSm90TmaGmmaWarpSpecializedILi5ENS5_IJNS4_1CILi2EEENSA_ILi1EEESC_EEENS1_35KernelTmaWarpSpecializedCooperativeEEENS5_IJNSA_ILi128EEESG_NSA_ILi64EEEEEENS_6half_tENS5_IJlSC_lEEESJ_SK_NS4_8TiledMMAINS4_8MMA_AtomIJNS4_4SM904GMMA26MMA_64x128x16_F32F16F16_SSILNSO_5MajorE0ELSQ_0ELNSO_7ScaleInE1ELSR_1EEEEEENS4_6LayoutISD_NS5_IJSC_NSA_ILi0EEESV_EEEEENS5_IJNS4_10UnderscoreESY_SY_EEEEENS4_13SM90_TMA_LOADENS4_14ComposedLayoutINS4_7SwizzleILi3ELi4ELi3EEENS4_18smem_ptr_flag_bitsILi16EEENSU_INS5_IJNSA_ILi8EEESH_EEENS5_IJSH_SC_EEEEEEEvNS4_8identityENS4_23SM90_TMA_LOAD_MULTICASTES1B_vS1C_EENS_8epilogue10collective6detail29Sm90TmaWarpSpecializedAdapterINS1G_15DefaultEpilogueISJ_SK_SK_NS1F_6thread17LinearCombinationISJ_Li1EffLNS1K_9ScaleType4KindE0ELNS_15FloatRoundStyleE2ESJ_EENS1_15EpilogueDefaultEEEEEvvEEEEvNT_6ParamsE,@function
        .size           _ZN7cutlass13device_kernelINS_4gemm6kernel13GemmUniversalIN4cute5tupleIJiiiiEEENS1_10collective13CollectiveMmaINS1_34MainloopSm90TmaGmmaWarpSpecializedILi5ENS5_IJNS4_1CILi2EEENSA_ILi1EEESC_EEENS1_35KernelTmaWarpSpecializedCooperativeEEENS5_IJNSA_ILi128EEESG_NSA_ILi64EEEEEENS_6half_tENS5_IJlSC_lEEESJ_SK_NS4_8TiledMMAINS4_8MMA_AtomIJNS4_4SM904GMMA26MMA_64x128x16_F32F16F16_SSILNSO_5MajorE0ELSQ_0ELNSO_7ScaleInE1ELSR_1EEEEEENS4_6LayoutISD_NS5_IJSC_NSA_ILi0EEESV_EEEEENS5_IJNS4_10UnderscoreESY_SY_EEEEENS4_13SM90_TMA_LOADENS4_14ComposedLayoutINS4_7SwizzleILi3ELi4ELi3EEENS4_18smem_ptr_flag_bitsILi16EEENSU_INS5_IJNSA_ILi8EEESH_EEENS5_IJSH_SC_EEEEEEEvNS4_8identityENS4_23SM90_TMA_LOAD_MULTICASTES1B_vS1C_EENS_8epilogue10collective6detail29Sm90TmaWarpSpecializedAdapterINS1G_15DefaultEpilogueISJ_SK_SK_NS1F_6thread17LinearCombinationISJ_Li1EffLNS1K_9ScaleType4KindE0ELNS_15FloatRoundStyleE2ESJ_EENS1_15EpilogueDefaultEEEEEvvEEEEvNT_6ParamsE,(.L_x_199 - _ZN7cutlass13device_kernelINS_4gemm6kernel13GemmUniversalIN4cute5tupleIJiiiiEEENS1_10collective13CollectiveMmaINS1_34MainloopSm90TmaGmmaWarpSpecializedILi5ENS5_IJNS4_1CILi2EEENSA_ILi1EEESC_EEENS1_35KernelTmaWarpSpecializedCooperativeEEENS5_IJNSA_ILi128EEESG_NSA_ILi64EEEEEENS_6half_tENS5_IJlSC_lEEESJ_SK_NS4_8TiledMMAINS4_8MMA_AtomIJNS4_4SM904GMMA26MMA_64x128x16_F32F16F16_SSILNSO_5MajorE0ELSQ_0ELNSO_7ScaleInE1ELSR_1EEEEEENS4_6LayoutISD_NS5_IJSC_NSA_ILi0EEESV_EEEEENS5_IJNS4_10UnderscoreESY_SY_EEEEENS4_13SM90_TMA_LOADENS4_14ComposedLayoutINS4_7SwizzleILi3ELi4ELi3EEENS4_18smem_ptr_flag_bitsILi16EEENSU_INS5_IJNSA_ILi8EEESH_EEENS5_IJSH_SC_EEEEEEEvNS4_8identityENS4_23SM90_TMA_LOAD_MULTICASTES1B_vS1C_EENS_8epilogue10collective6detail29Sm90TmaWarpSpecializedAdapterINS1G_15DefaultEpilogueISJ_SK_SK_NS1F_6thread17LinearCombinationISJ_Li1EffLNS1K_9ScaleType4KindE0ELNS_15FloatRoundStyleE2ESJ_EENS1_15EpilogueDefaultEEEEEvvEEEEvNT_6ParamsE)
        .other          _ZN7cutlass13device_kernelINS_4gemm6kernel13GemmUniversalIN4cute5tupleIJiiiiEEENS1_10collective13CollectiveMmaINS1_34MainloopSm90TmaGmmaWarpSpecializedILi5ENS5_IJNS4_1CILi2EEENSA_ILi1EEESC_EEENS1_35KernelTmaWarpSpecializedCooperativeEEENS5_IJNSA_ILi128EEESG_NSA_ILi64EEEEEENS_6half_tENS5_IJlSC_lEEESJ_SK_NS4_8TiledMMAINS4_8MMA_AtomIJNS4_4SM904GMMA26MMA_64x128x16_F32F16F16_SSILNSO_5MajorE0ELSQ_0ELNSO_7ScaleInE1ELSR_1EEEEEENS4_6LayoutISD_NS5_IJSC_NSA_ILi0EEESV_EEEEENS5_IJNS4_10UnderscoreESY_SY_EEEEENS4_13SM90_TMA_LOADENS4_14ComposedLayoutINS4_7SwizzleILi3ELi4ELi3EEENS4_18smem_ptr_flag_bitsILi16EEENSU_INS5_IJNSA_ILi8EEESH_EEENS5_IJSH_SC_EEEEEEEvNS4_8identityENS4_23SM90_TMA_LOAD_MULTICASTES1B_vS1C_EENS_8epilogue10collective6detail29Sm90TmaWarpSpecializedAdapterINS1G_15DefaultEpilogueISJ_SK_SK_NS1F_6thread17LinearCombinationISJ_Li1EffLNS1K_9ScaleType4KindE0ELNS_15FloatRoundStyleE2ESJ_EENS1_15EpilogueDefaultEEEEEvvEEEEvNT_6ParamsE,@"STO_CUDA_ENTRY STV_DEFAULT"
_ZN7cutlass13device_kernelINS_4gemm6kernel13GemmUniversalIN4cute5tupleIJiiiiEEENS1_10collective13CollectiveMmaINS1_34MainloopSm90TmaGmmaWarpSpecializedILi5ENS5_IJNS4_1CILi2EEENSA_ILi1EEESC_EEENS1_35KernelTmaWarpSpecializedCooperativeEEENS5_IJNSA_ILi128EEESG_NSA_ILi64EEEEEENS_6half_tENS5_IJlSC_lEEESJ_SK_NS4_8TiledMMAINS4_8MMA_AtomIJNS4_4SM904GMMA26MMA_64x128x16_F32F16F16_SSILNSO_5MajorE0ELSQ_0ELNSO_7ScaleInE1ELSR_1EEEEEENS4_6LayoutISD_NS5_IJSC_NSA_ILi0EEESV_EEEEENS5_IJNS4_10UnderscoreESY_SY_EEEEENS4_13SM90_TMA_LOADENS4_14ComposedLayoutINS4_7SwizzleILi3ELi4ELi3EEENS4_18smem_ptr_flag_bitsILi16EEENSU_INS5_IJNSA_ILi8EEESH_EEENS5_IJSH_SC_EEEEEEEvNS4_8identityENS4_23SM90_TMA_LOAD_MULTICASTES1B_vS1C_EENS_8epilogue10collective6detail29Sm90TmaWarpSpecializedAdapterINS1G_15DefaultEpilogueISJ_SK_SK_NS1F_6thread17LinearCombinationISJ_Li1EffLNS1K_9ScaleType4KindE0ELNS_15FloatRoundStyleE2ESJ_EENS1_15EpilogueDefaultEEEEEvvEEEEvNT_6ParamsE:
[----:B------:R-:W0:Y:S01]  /*0000*/  LDC R1, c[0x0][0x28] ;  /* 0x00000a00ff017b82 */ /* 0x000e220000000800 */
[----:B------:R-:W1:Y:S01]  /*0010*/  S2R R95, SR_TID.X ;  /* 0x00000000005f7919 */ /* 0x000e620000002100 */
[----:B------:R-:W-:Y:S01]  /*0020*/  ELECT P0, URZ, PT ;  /* 0x00000000003f782f */ /* 0x000fe20003800000 */
[----:B------:R-:W-:Y:S01]  /*0030*/  BSSY B0, `(.L_x_0) ;  /* 0x000000f000007945 */ /* 0x000fe20003800000 */
[--C-:B-1----:R-:W-:Y:S02]  /*0040*/  SHF.R.U32.HI R0, RZ, 0x5, R95.reuse ;  /* 0x00000005ff007819 */ /* 0x102fe4000001165f */
[----:B------:R-:W-:-:S03]  /*0050*/  SHF.R.U32.HI R7, RZ, 0x7, R95 ;  /* 0x00000007ff077819 */ /* 0x000fc6000001165f */
[----:B------:R-:W1:Y:S04]  /*0060*/  SHFL.IDX PT, R3, R0, RZ, 0x1f ;  /* 0x00001fff00037589 */ /* 0x000e6800000e0000 */
[----:B------:R2:W3:Y:S01]  /*0070*/  SHFL.IDX PT, R2, R7, RZ, 0x1f ;  /* 0x00001fff07027589 */ /* 0x0004e200000e0000 */
[----:B-1----:R-:W-:-:S13]  /*0080*/  ISETP.NE.OR P0, PT, R3, RZ, !P0 ;  /* 0x000000ff0300720c */ /* 0x002fda0004705670 */
[----:B0-23--:R-:W-:Y:S05]  /*0090*/  @P0 BRA `(.L_x_1) ;  /* 0x0000000000200947 */ /* 0x00dfea0003800000 */
[----:B------:R-:W-:Y:S02]  /*00a0*/  ULDC.64 UR4, c[0x0][0x198] ;  /* 0x0000660000047ab9 */ /* 0x000fe40000000a00 */
[----:B------:R-:W-:Y:S02]  /*00b0*/  UIADD3 UR6, UP0, UR4, 0xf0, URZ ;  /* 0x000000f004067890 */ /* 0x000fe4000ff1e03f */
[----:B------:R-:W-:Y:S02]  /*00c0*/  UIADD3 UR4, UP1, UR4, 0x1f0, URZ ;  /* 0x000001f004047890 */ /* 0x000fe4000ff3e03f */
[----:B------:R-:W-:Y:S02]  /*00d0*/  UIADD3.X UR7, URZ, UR5, URZ, UP0, !UPT ;  /* 0x000000053f077290 */ /* 0x000fe400087fe43f */
[----:B------:R-:W-:-:S07]  /*00e0*/  UIADD3.X UR5, URZ, UR5, URZ, UP1, !UPT ;  /* 0x000000053f057290 */ /* 0x000fce0008ffe43f */
[----:B------:R0:W-:Y:S02]  /*00f0*/  UTMACCTL.PF [UR6] ;  /* 0x00000000060079b9 */ /* 0x0001e40008040000 */
[----:B------:R0:W-:Y:S02]  /*0100*/  UTMACCTL.PF [UR4] ;  /* 0x00000000040079b9 */ /* 0x0001e40008040000 */
[----:B0-----:R-:W-:Y:S01]  /*0110*/  NOP ;  /* 0x0000000000007918 */ /* 0x001fe20000000000 */
.L_x_1:
[----:B------:R-:W-:Y:S05]  /*0120*/  BSYNC B0 ;  /* 0x0000000000007941 */ /* 0x000fea0003800000 */
.L_x_0:
[----:B------:R-:W0:Y:S02]  /*0130*/  SHFL.IDX PT, R5, R0, RZ, 0x1f ;  /* 0x00001fff00057589 */ /* 0x000e2400000e0000 */
[----:B0-----:R-:W-:-:S13]  /*0140*/  ISETP.NE.AND P0, PT, R5, RZ, PT ;  /* 0x000000ff0500720c */ /* 0x001fda0003f05270 */
[----:B------:R-:W-:Y:S05]  /*0150*/  @P0 BRA `(.L_x_2) ;  /* 0x0000000000600947 */ /* 0x000fea0003800000 */
[----:B------:R-:W0:Y:S01]  /*0160*/  S2UR UR8, SR_CgaCtaId ;  /* 0x00000000000879c3 */ /* 0x000e220000008800 */
[----:B------:R-:W-:Y:S01]  /*0170*/  UMOV UR4, 0x400 ;  /* 0x0000040000047882 */ /* 0x000fe20000000000 */
[----:B------:R-:W-:Y:S01]  /*0180*/  UMOV UR5, 0x1 ;  /* 0x0000000100057882 */ /* 0x000fe20000000000 */
[----:B------:R-:W-:Y:S01]  /*0190*/  UMOV UR6, 0x4 ;  /* 0x0000000400067882 */ /* 0x000fe20000000000 */
[----:B------:R-:W-:Y:S01]  /*01a0*/  ELECT P0, URZ, PT ;  /* 0x00000000003f782f */ /* 0x000fe20003800000 */
[----:B------:R-:W-:-:S04]  /*01b0*/  UIADD3 UR6, -UR6, 0x100000, URZ ;  /* 0x0010000006067890 */ /* 0x000fc8000fffe13f */
[----:B------:R-:W-:Y:S02]  /*01c0*/  USHF.L.U32 UR7, UR6, 0xb, URZ ;  /* 0x0000000b06077899 */ /* 0x000fe4000800063f */
[----:B------:R-:W-:Y:S02]  /*01d0*/  USHF.L.U32 UR6, UR6, 0x1, URZ ;  /* 0x0000000106067899 */ /* 0x000fe4000800063f */
[----:B0-----:R-:W-:Y:S02]  /*01e0*/  ULEA UR8, UR8, UR4, 0x18 ;  /* 0x0000000408087291 */ /* 0x001fe4000f8ec03f */
[----:B------:R-:W-:-:S04]  /*01f0*/  UIADD3 UR4, -UR5, 0x100000, URZ ;  /* 0x0010000005047890 */ /* 0x000fc8000fffe13f */
[----:B------:R-:W-:Y:S02]  /*0200*/  USHF.L.U32 UR5, UR4, 0xb, URZ ;  /* 0x0000000b04057899 */ /* 0x000fe4000800063f */
[----:B------:R-:W-:Y:S01]  /*0210*/  USHF.L.U32 UR4, UR4, 0x1, URZ ;  /* 0x0000000104047899 */ /* 0x000fe2000800063f */
[----:B------:R-:W0:Y:S11]  /*0220*/  FENCE.VIEW.ASYNC.S ;  /* 0x00000000000073c6 */ /* 0x000e360000000000 */
[----:B0-----:R0:W1:Y:S01]  /*0230*/  SYNCS.EXCH.64 URZ, [UR8], UR4 ;  /* 0x00000004083f75b2 */ /* 0x0010620008000100 */
[----:B------:R0:W2:Y:S01]  /*0240*/  SYNCS.EXCH.64 URZ, [UR8+0x28], UR6 ;  /* 0x00002806083f75b2 */ /* 0x0000a20008000100 */
[----:B------:R0:W3:Y:S01]  /*0250*/  SYNCS.EXCH.64 URZ, [UR8+0x8], UR4 ;  /* 0x00000804083f75b2 */ /* 0x0000e20008000100 */
[----:B------:R0:W4:Y:S01]  /*0260*/  SYNCS.EXCH.64 URZ, [UR8+0x30], UR6 ;  /* 0x00003006083f75b2 */ /* 0x0001220008000100 */
[----:B------:R0:W0:Y:S01]  /*0270*/  SYNCS.EXCH.64 URZ, [UR8+0x10], UR4 ;  /* 0x00001004083f75b2 */ /* 0x0000220008000100 */
[----:B------:R0:W0:Y:S01]  /*0280*/  SYNCS.EXCH.64 URZ, [UR8+0x38], UR6 ;  /* 0x00003806083f75b2 */ /* 0x0000220008000100 */
[----:B------:R0:W0:Y:S01]  /*0290*/  SYNCS.EXCH.64 URZ, [UR8+0x18], UR4 ;  /* 0x00001804083f75b2 */ /* 0x0000220008000100 */
[----:B------:R0:W0:Y:S01]  /*02a0*/  SYNCS.EXCH.64 URZ, [UR8+0x40], UR6 ;  /* 0x00004006083f75b2 */ /* 0x0000220008000100 */
[----:B------:R0:W0:Y:S01]  /*02b0*/  SYNCS.EXCH.64 URZ, [UR8+0x20], UR4 ;  /* 0x00002004083f75b2 */ /* 0x0000220008000100 */
[----:B------:R0:W0:Y:S01]  /*02c0*/  SYNCS.EXCH.64 URZ, [UR8+0x48], UR6 ;  /* 0x00004806083f75b2 */ /* 0x0000220008000100 */
[----:B------:R-:W-:Y:S01]  /*02d0*/  NOP ;  /* 0x0000000000007918 */ /* 0x000fe20000000000 */
.L_x_2:
[----:B------:R-:W-:Y:S01]  /*02e0*/  SHF.R.S32.HI R4, RZ, 0x1f, R95 ;  /* 0x0000001fff047819 */ /* 0x000fe2000001145f */
[----:B------:R-:W5:Y:S01]  /*02f0*/  SHFL.IDX PT, R0, R0, RZ, 0x1f ;  /* 0x00001fff00007589 */ /* 0x000f6200000e0000 */
[----:B0-----:R-:W0:Y:S01]  /*0300*/  S2UR UR8, SR_CTAID.X ;  /* 0x00000000000879c3 */ /* 0x001e220000002500 */
[----:B------:R-:W-:Y:S02]  /*0310*/  ELECT P0, URZ, PT ;  /* 0x00000000003f782f */ /* 0x000fe40003800000 */
[----:B------:R-:W-:Y:S01]  /*0320*/  LEA.HI R4, R4, R95, RZ, 0x7 ;  /* 0x0000005f04047211 */ /* 0x000fe200078f38ff */
[----:B------:R-:W-:Y:S01]  /*0330*/  ULDC UR4, c[0x0][0x150] ;  /* 0x0000540000047ab9 */ /* 0x000fe20000000800 */
[----:B------:R-:W-:Y:S01]  /*0340*/  SHF.R.S32.HI R6, RZ, 0x1f, R5 ;  /* 0x0000001fff067819 */ /* 0x000fe20000011405 */
[----:B------:R-:W-:Y:S01]  /*0350*/  NOP ;  /* 0x0000000000007918 */ /* 0x000fe20000000000 */
[----:B------:R-:W-:Y:S01]  /*0360*/  LOP3.LUT R4, R4, 0xffffff80, RZ, 0xc0, !PT ;  /* 0xffffff8004047812 */ /* 0x000fe200078ec0ff */
[----:B------:R-:W-:Y:S01]  /*0370*/  NOP ;  /* 0x0000000000007918 */ /* 0x000fe20000000000 */
[----:B------:R-:W-:Y:S01]  /*0380*/  LEA.HI R6, R6, R5, RZ, 0x2 ;  /* 0x0000000506067211 */ /* 0x000fe200078f10ff */
[----:B------:R-:W1:Y:S01]  /*0390*/  LDC R11, c[0x0][0x144] ;  /* 0x00005100ff0b7b82 */ /* 0x000e620000000800 */
[----:B------:R-:W-:Y:S01]  /*03a0*/  IMAD.MOV.U32 R22, RZ, RZ, 0x1 ;  /* 0x00000001ff167424 */ /* 0x000fe200078e00ff */
[----:B------:R-:W-:Y:S01]  /*03b0*/  ISETP.NE.AND P3, PT, R2, RZ, PT ;  /* 0x000000ff0200720c */ /* 0x000fe20003f65270 */
[----:B------:R-:W-:Y:S01]  /*03c0*/  IMAD.IADD R8, R95, 0x1, -R4 ;  /* 0x000000015f087824 */ /* 0x000fe200078e0a04 */
[----:B------:R-:W-:Y:S01]  /*03d0*/  LOP3.LUT R6, R6, 0x3ffffffc, RZ, 0xc0, !PT ;  /* 0x3ffffffc06067812 */ /* 0x000fe200078ec0ff */
[----:B------:R-:W2:Y:S03]  /*03e0*/  S2R R4, SR_CTAID.Y ;  /* 0x0000000000047919 */ /* 0x000ea60000002600 */
[----:B------:R-:W-:Y:S01]  /*03f0*/  SHF.R.S32.HI R9, RZ, 0x1f, R8 ;  /* 0x0000001fff097819 */ /* 0x000fe20000011408 */
[----:B------:R-:W-:Y:S01]  /*0400*/  IMAD.IADD R6, R5, 0x1, -R6 ;  /* 0x0000000105067824 */ /* 0x000fe200078e0a06 */
[----:B------:R-:W3:Y:S02]  /*0410*/  LDC R13, c[0x0][0x140] ;  /* 0x00005000ff0d7b82 */ /* 0x000ee40000000800 */
[----:B------:R-:W-:-:S02]  /*0420*/  LEA.HI R9, R9, R8, RZ, 0x3 ;  /* 0x0000000809097211 */ /* 0x000fc400078f18ff */
[----:B-----5:R-:W-:Y:S02]  /*0430*/  ISETP.NE.OR P0, PT, R0, RZ, !P0 ;  /* 0x000000ff0000720c */ /* 0x020fe40004705670 */
[--C-:B------:R-:W-:Y:S02]  /*0440*/  SHF.R.S32.HI R0, RZ, 0x3, R9.reuse ;  /* 0x00000003ff007819 */ /* 0x100fe40000011409 */
[----:B0-----:R-:W-:Y:S02]  /*0450*/  I2FP.F32.U32 R10, UR8 ;  /* 0x00000008000a7c45 */ /* 0x001fe40008201000 */
[----:B------:R-:W-:-:S03]  /*0460*/  SHF.R.S32.HI R9, RZ, 0x1f, R9 ;  /* 0x0000001fff097819 */ /* 0x000fc60000011409 */
[----:B------:R-:W-:Y:S01]  /*0470*/  FMUL R10, R10, UR4 ;  /* 0x000000040a0a7c20 */ /* 0x000fe20008400000 */
[----:B------:R-:W-:Y:S01]  /*0480*/  LEA.HI R9, R9, R0, RZ, 0x2 ;  /* 0x0000000009097211 */ /* 0x000fe200078f10ff */
[----:B------:R-:W-:Y:S02]  /*0490*/  ULDC UR4, c[0x0][0x154] ;  /* 0x0000550000047ab9 */ /* 0x000fe40000000800 */
[----:B------:R-:W-:Y:S01]  /*04a0*/  VOTEU.ALL UP0, P0 ;  /* 0x00000000003f7886 */ /* 0x000fe20000000000 */
[----:B------:R-:W-:Y:S01]  /*04b0*/  LOP3.LUT R9, R9, 0xfffffffc, RZ, 0xc0, !PT ;  /* 0xfffffffc09097812 */ /* 0x000fe200078ec0ff */
[----:B------:R-:W0:Y:S01]  /*04c0*/  F2I.U32.TRUNC.NTZ R10, R10 ;  /* 0x0000000a000a7305 */ /* 0x000e22000020f000 */
[----:B------:R-:W-:Y:S02]  /*04d0*/  VOTEU.ALL UP1, P0 ;  /* 0x00000000003f7886 */ /* 0x000fe40000020000 */
[----:B------:R-:W5:Y:S01]  /*04e0*/  @!UP0 S2UR UR7, SR_CgaCtaId ;  /* 0x00000000000789c3 */ /* 0x000f620000008800 */
[----:B------:R-:W-:Y:S01]  /*04f0*/  IMAD.IADD R9, R0, 0x1, -R9 ;  /* 0x0000000100097824 */ /* 0x000fe200078e0a09 */
[----:B------:R-:W-:Y:S01]  /*0500*/  SHF.R.S32.HI R0, RZ, 0x1f, R3 ;  /* 0x0000001fff007819 */ /* 0x000fe20000011403 */
[----:B------:R-:W-:Y:S01]  /*0510*/  @!UP0 UMOV UR6, 0x400 ;  /* 0x0000040000068882 */ /* 0x000fe20000000000 */
[----:B---3--:R-:W-:Y:S01]  /*0520*/  ISETP.EQ.U32.AND P2, PT, R13, 0x1, PT ;  /* 0x000000010d00780c */ /* 0x008fe20003f42070 */
[----:B------:R-:W-:Y:S01]  /*0530*/  IMAD R19, R6, 0x4, R9 ;  /* 0x0000000406137824 */ /* 0x000fe200078e0209 */
[----:B--2---:R-:W-:-:S02]  /*0540*/  I2FP.F32.U32 R12, R4 ;  /* 0x00000004000c7245 */ /* 0x004fc40000201000 */
[----:B------:R-:W2:Y:S01]  /*0550*/  LDC R9, c[0x0][0x148] ;  /* 0x00005200ff097b82 */ /* 0x000ea20000000800 */
[----:B------:R-:W-:Y:S02]  /*0560*/  LEA.HI R0, R0, R3, RZ, 0x2 ;  /* 0x0000000300007211 */ /* 0x000fe400078f10ff */
[----:B------:R-:W-:Y:S01]  /*0570*/  LEA.HI R6, R19, R19, RZ, 0x1 ;  /* 0x0000001313067211 */ /* 0x000fe200078f08ff */
[----:B0-----:R-:W-:Y:S02]  /*0580*/  IMAD.MOV R14, RZ, RZ, -R10 ;  /* 0x000000ffff0e7224 */ /* 0x001fe400078e0a0a */
[----:B------:R-:W-:Y:S01]  /*0590*/  FMUL R12, R12, UR4 ;  /* 0x000000040c0c7c20 */ /* 0x000fe20008400000 */
[----:B------:R-:W-:Y:S01]  /*05a0*/  LOP3.LUT R0, R0, 0xfffffffc, RZ, 0xc0, !PT ;  /* 0xfffffffc00007812 */ /* 0x000fe200078ec0ff */
[----:B------:R-:W-:Y:S01]  /*05b0*/  UMOV UR4, 0x20 ;  /* 0x0000002000047882 */ /* 0x000fe20000000000 */
[----:B------:R-:W-:Y:S01]  /*05c0*/  LOP3.LUT R10, R6, 0xfffffffe, RZ, 0xc0, !PT ;  /* 0xfffffffe060a7812 */ /* 0x000fe200078ec0ff */
[----:B-1----:R-:W-:Y:S01]  /*05d0*/  IMAD R6, R11, R14, UR8 ;  /* 0x000000080b067e24 */ /* 0x002fe2000f8e020e */
[----:B------:R-:W-:-:S04]  /*05e0*/  @!UP0 UIADD3 UR4, -UR4, 0x100000, URZ ;  /* 0x0010000004048890 */ /* 0x000fc8000fffe13f */
[----:B------:R-:W-:Y:S02]  /*05f0*/  @!UP0 USHF.L.U32 UR5, UR4, 0xb, URZ ;  /* 0x0000000b04058899 */ /* 0x000fe4000800063f */
[----:B------:R-:W-:Y:S01]  /*0600*/  @!UP0 USHF.L.U32 UR4, UR4, 0x1, URZ ;  /* 0x0000000104048899 */ /* 0x000fe2000800063f */
[----:B------:R-:W0:Y:S01]  /*0610*/  F2I.U32.TRUNC.NTZ R12, R12 ;  /* 0x0000000c000c7305 */ /* 0x000e22000020f000 */
[----:B------:R-:W-:Y:S02]  /*0620*/  IMAD.IADD R3, R3, 0x1, -R0 ;  /* 0x0000000103037824 */ /* 0x000fe400078e0a00 */
[C---:B------:R-:W-:Y:S02]  /*0630*/  IMAD.IADD R11, R19.reuse, 0x1, -R10 ;  /* 0x00000001130b7824 */ /* 0x040fe400078e0a0a */
[----:B------:R-:W-:Y:S01]  /*0640*/  IMAD.SHL.U32 R10, R19, 0x4, RZ ;  /* 0x00000004130a7824 */ /* 0x000fe200078e00ff */
[----:B-----5:R-:W-:Y:S01]  /*0650*/  @!UP0 ULEA UR6, UR7, UR6, 0x18 ;  /* 0x0000000607068291 */ /* 0x020fe2000f8ec03f */
[----:B------:R-:W-:Y:S01]  /*0660*/  ISETP.NE.AND P1, PT, R3, 0x3, PT ;  /* 0x000000030300780c */ /* 0x000fe20003f25270 */
[----:B------:R-:W-:Y:S01]  /*0670*/  VOTEU.ALL UP0, P0 ;  /* 0x00000000003f7886 */ /* 0x000fe20000000000 */
[----:B------:R-:W-:-:S02]  /*0680*/  ISETP.NE.AND P4, PT, R11, R6, PT ;  /* 0x000000060b00720c */ /* 0x000fc40003f85270 */
[----:B------:R-:W-:Y:S02]  /*0690*/  LOP3.LUT R19, R19, 0xc, R10, 0x78, !PT ;  /* 0x0000000c13137812 */ /* 0x000fe400078e780a */
[----:B------:R-:W-:Y:S01]  /*06a0*/  LOP3.LUT P0, RZ, R8, 0x7, RZ, 0xc0, !PT ;  /* 0x0000000708ff7812 */ /* 0x000fe2000780c0ff */
[C---:B------:R-:W-:Y:S01]  /*06b0*/  VIADD R8, R2.reuse, 0xffffffff ;  /* 0xffffffff02087836 */ /* 0x040fe20000000000 */
[----:B------:R-:W-:Y:S01]  /*06c0*/  ISETP.EQ.OR P1, PT, R3, RZ, !P1 ;  /* 0x000000ff0300720c */ /* 0x000fe20004f22670 */
[----:B0-----:R-:W-:Y:S01]  /*06d0*/  IMAD.MOV R23, RZ, RZ, -R12 ;  /* 0x000000ffff177224 */ /* 0x001fe200078e0a0c */
[----:B------:R-:W-:Y:S01]  /*06e0*/  ISETP.LT.U32.AND P0, PT, R19, 0x2, !P0 ;  /* 0x000000021300780c */ /* 0x000fe20004701070 */
[----:B------:R-:W0:Y:S02]  /*06f0*/  FENCE.VIEW.ASYNC.S ;  /* 0x00000000000073c6 */ /* 0x000e240000000000 */
[----:B0-----:R0:W1:Y:S01]  /*0700*/  @!UP0 SYNCS.EXCH.64 URZ, [UR6+0x60], UR4 ;  /* 0x00006004063f85b2 */ /* 0x0010620008000100 */
[----:B------:R-:W-:Y:S01]  /*0710*/  ISETP.EQ.AND P1, PT, R2, RZ, P1 ;  /* 0x000000ff0200720c */ /* 0x000fe20000f22270 */
[----:B--2---:R-:W-:Y:S01]  /*0720*/  IMAD R11, R9, R23, R4 ;  /* 0x00000017090b7224 */ /* 0x004fe200078e0204 */
[----:B------:R-:W-:-:S02]  /*0730*/  ISETP.GE.U32.AND P6, PT, R8, 0x2, PT ;  /* 0x000000020800780c */ /* 0x000fc40003fc6070 */
[----:B------:R-:W-:Y:S02]  /*0740*/  @P4 LEA.HI R0, R19, R19, RZ, 0x1 ;  /* 0x0000001313004211 */ /* 0x000fe400078f08ff */
[----:B------:R-:W-:Y:S02]  /*0750*/  SEL R18, RZ, 0x1, !P1 ;  /* 0x00000001ff127807 */ /* 0x000fe40004800000 */
[----:B------:R-:W-:Y:S02]  /*0760*/  @P4 SHF.R.S32.HI R0, RZ, 0x1, R0 ;  /* 0x00000001ff004819 */ /* 0x000fe40000011400 */
[----:B------:R-:W-:Y:S02]  /*0770*/  SEL R18, R18, 0x2, P6 ;  /* 0x0000000212127807 */ /* 0x000fe40003000000 */
[----:B------:R-:W-:Y:S02]  /*0780*/  @P4 ISETP.NE.AND P5, PT, R0, R11, PT ;  /* 0x0000000b0000420c */ /* 0x000fe40003fa5270 */
[----:B------:R-:W-:Y:S01]  /*0790*/  SEL R11, RZ, 0x1, !P0 ;  /* 0x00000001ff0b7807 */ /* 0x000fe20004000000 */
[----:B------:R0:W2:Y:S01]  /*07a0*/  @!UP1 SYNCS.EXCH.64 URZ, [UR6+0x68], UR4 ;  /* 0x00006804063f95b2 */ /* 0x0000a20008000100 */
[----:B------:R-:W-:Y:S01]  /*07b0*/  @P4 SEL R22, RZ, 0x1, P5 ;  /* 0x00000001ff164807 */ /* 0x000fe20002800000 */
[----:B------:R-:W-:Y:S01]  /*07c0*/  NOP ;  /* 0x0000000000007918 */ /* 0x000fe20000000000 */
[----:B------:R-:W-:-:S02]  /*07d0*/  LOP3.LUT R0, R95, 0x7f, RZ, 0xc0, !PT ;  /* 0x0000007f5f007812 */ /* 0x000fc400078ec0ff */
[----:B------:R-:W-:Y:S01]  /*07e0*/  LOP3.LUT R22, R22, R11, RZ, 0xc0, !PT ;  /* 0x0000000b16167212 */ /* 0x000fe200078ec0ff */
[----:B01----:R-:W-:Y:S06]  /*07f0*/  @!P2 BRA `(.L_x_3) ;  /* 0x000000000008a947 */ /* 0x003fec0003800000 */
[----:B--2-4-:R-:W-:Y:S01]  /*0800*/  UCGABAR_ARV ;  /* 0x00000000000079c7 */ /* 0x014fe20008000000 */
[----:B------:R-:W-:Y:S05]  /*0810*/  BRA `(.L_x_4) ;  /* 0x0000000000047947 */ /* 0x000fea0003800000 */
.L_x_3:
[----:B--2-4-:R-:W-:Y:S01]  /*0820*/  NOP ;  /* 0x0000000000007918 */ /* 0x014fe20000000000 */
.L_x_4:
[----:B------:R-:W0:Y:S01]  /*0830*/  LDC R2, c[0x0][0x65c] ;  /* 0x00019700ff027b82 */ /* 0x000e220000000800 */
[----:B------:R-:W-:Y:S02]  /*0840*/  IMAD.U32 R10, RZ, RZ, UR8 ;  /* 0x00000008ff0a7e24 */ /* 0x000fe4000f8e00ff */
[----:B------:R-:W-:Y:S01]  /*0850*/  IMAD.MOV.U32 R11, RZ, RZ, RZ ;  /* 0x000000ffff0b7224 */ /* 0x000fe200078e00ff */
[----:B0-----:R-:W-:-:S04]  /*0860*/  ISETP.NE.AND P1, PT, R2, 0x1, PT ;  /* 0x000000010200780c */ /* 0x001fc80003f25270 */
[----:B------:R-:W-:-:S09]  /*0870*/  P2R R5, PR, RZ, 0x2 ;  /* 0x00000002ff057803 */ /* 0x000fd20000000000 */
[----:B------:R-:W0:Y:S01]  /*0880*/  @P1 LDC R17, c[0x0][0x10] ;  /* 0x00000400ff111b82 */ /* 0x000e220000000800 */
[----:B------:R-:W-:Y:S02]  /*0890*/  @P1 IMAD.MOV.U32 R5, RZ, RZ, RZ ;  /* 0x000000ffff051224 */ /* 0x000fe400078e00ff */
[----:B------:R-:W-:-:S05]  /*08a0*/  @P1 IMAD.MOV.U32 R15, RZ, RZ, RZ ;  /* 0x000000ffff0f1224 */ /* 0x000fca00078e00ff */
[----:B------:R-:W1:Y:S01]  /*08b0*/  @!P1 LDC R13, c[0x0][0xc] ;  /* 0x00000300ff0d9b82 */ /* 0x000e620000000800 */
[----:B------:R-:W-:Y:S01]  /*08c0*/  ULDC UR4, c[0x0][0xc] ;  /* 0x0000030000047ab9 */ /* 0x000fe20000000800 */
[----:B------:R-:W-:Y:S01]  /*08d0*/  ULDC UR5, c[0x0][0x10] ;  /* 0x0000040000057ab9 */ /* 0x000fe20000000800 */
[----:B------:R-:W-:Y:S01]  /*08e0*/  ULDC UR6, c[0x0][0x14] ;  /* 0x0000050000067ab9 */ /* 0x000fe20000000800 */
[----:B------:R-:W-:-:S04]  /*08f0*/  UIMAD.WIDE.U32 UR4, UR4, UR5, URZ ;  /* 0x00000005040472a5 */ /* 0x000fc8000f8e003f */
[----:B------:R-:W-:Y:S02]  /*0900*/  UIMAD.WIDE.U32 UR36, UR4, UR6, URZ ;  /* 0x00000006042472a5 */ /* 0x000fe4000f8e003f */
[----:B------:R-:W-:-:S04]  /*0910*/  UIMAD UR42, UR5, UR6, URZ ;  /* 0x00000006052a72a4 */ /* 0x000fc8000f8e023f */
[----:B------:R-:W-:Y:S01]  /*0920*/  UIADD3 UR42, UR37, UR42, URZ ;  /* 0x0000002a252a7290 */ /* 0x000fe2000fffe03f */
[----:B0-----:R-:W-:-:S04]  /*0930*/  @P1 IMAD.WIDE.U32 R16, R17, UR8, R4 ;  /* 0x0000000811101c25 */ /* 0x001fc8000f8e0004 */
[----:B------:R-:W-:Y:S02]  /*0940*/  @P1 IMAD.IADD R17, R17, 0x1, R15 ;  /* 0x0000000111111824 */ /* 0x000fe400078e020f */
[----:B-1----:R-:W-:-:S04]  /*0950*/  @!P1 IMAD.WIDE.U32 R10, R4, R13, R10 ;  /* 0x0000000d040a9225 */ /* 0x002fc800078e000a */
[----:B------:R-:W-:Y:S02]  /*0960*/  @!P1 IMAD.MOV.U32 R16, RZ, RZ, R10 ;  /* 0x000000ffff109224 */ /* 0x000fe400078e000a */
[----:B------:R-:W-:Y:S01]  /*0970*/  @!P1 IMAD.MOV.U32 R17, RZ, RZ, R11 ;  /* 0x000000ffff119224 */ /* 0x000fe200078e000b */
[----:B------:R-:W-:Y:S06]  /*0980*/  @!P2 BRA `(.L_x_5) ;  /* 0x00000000000ca947 */ /* 0x000fec0003800000 */
[----:B------:R-:W-:Y:S01]  /*0990*/  UCGABAR_WAIT ;  /* 0x0000000000007dc7 */ /* 0x000fe20008000000 */
[----:B------:R-:W-:Y:S01]  /*09a0*/  CCTL.IVALL ;  /* 0x00000000ff00798f */ /* 0x000fe20002000000 */
[----:B------:R-:W-:Y:S05]  /*09b0*/  BRA `(.L_x_6) ;  /* 0x0000000000047947 */ /* 0x000fea0003800000 */
.L_x_5:
[----:B------:R-:W-:Y:S06]  /*09c0*/  BAR.SYNC.DEFER_BLOCKING 0x0 ;  /* 0x0000000000007b1d */ /* 0x000fec0000010000 */
.L_x_6:
[----:B------:R-:W-:Y:S05]  /*09d0*/  @!P3 BRA `(.L_x_7) ;  /* 0x0000005c00a8b947 */ /* 0x000fea0003800000 */
[----:B------:R-:W-:-:S13]  /*09e0*/  ISETP.GT.U32.AND P0, PT, R8, 0x1, PT ;  /* 0x000000010800780c */ /* 0x000fda0003f04070 */
[----:B------:R-:W-:Y:S05]  /*09f0*/  @P0 EXIT ;  /* 0x000000000000094d */ /* 0x000fea0003800000 */
[----:B------:R-:W-:Y:S01]  /*0a00*/  ULDC.64 UR4, c[0x0][0x650] ;  /* 0x0001940000047ab9 */ /* 0x000fe20000000a00 */
[----:B------:R-:W-:Y:S01]  /*0a10*/  PRMT R3, RZ, 0x7610, R3 ;  /* 0x00007610ff037816 */ /* 0x000fe20000000003 */
[----:B------:R-:W-:Y:S01]  /*0a20*/  IMAD.MOV.U32 R103, RZ, RZ, -0x1 ;  /* 0xffffffffff677424 */ /* 0x000fe200078e00ff */
[----:B------:R-:W-:Y:S01]  /*0a30*/  ISETP.GE.U32.AND P0, PT, R16, UR4, PT ;  /* 0x0000000410007c0c */ /* 0x000fe2000bf06070 */
[----:B------:R-:W-:Y:S02]  /*0a40*/  IMAD.MOV.U32 R100, RZ, RZ, -0x1 ;  /* 0xffffffffff647424 */ /* 0x000fe400078e00ff */
[----:B------:R-:W-:Y:S01]  /*0a50*/  IMAD.MOV.U32 R101, RZ, RZ, -0x1 ;  /* 0xffffffffff657424 */ /* 0x000fe200078e00ff */
[----:B------:R-:W-:-:S13]  /*0a60*/  ISETP.GE.U32.AND.EX P0, PT, R17, UR5, PT, P0 ;  /* 0x0000000511007c0c */ /* 0x000fda000bf06100 */
[----:B------:R-:W-:Y:S05]  /*0a70*/  @P0 BRA `(.L_x_8) ;  /* 0x0000000400280947 */ /* 0x000fea0003800000 */
[----:B------:R-:W0:Y:S01]  /*0a80*/  LDC.64 R24, c[0x0][0x628] ;  /* 0x00018a00ff187b82 */ /* 0x000e220000000a00 */
[----:B------:R-:W-:Y:S02]  /*0a90*/  IMAD.MOV.U32 R10, RZ, RZ, R16 ;  /* 0x000000ffff0a7224 */ /* 0x000fe400078e0010 */
[----:B------:R-:W-:-:S05]  /*0aa0*/  IMAD.MOV.U32 R11, RZ, RZ, R17 ;  /* 0x000000ffff0b7224 */ /* 0x000fca00078e0011 */
[----:B------:R-:W1:Y:S08]  /*0ab0*/  LDC R8, c[0x0][0x630] ;  /* 0x00018c00ff087b82 */ /* 0x000e700000000800 */
[----:B------:R-:W2:Y:S01]  /*0ac0*/  LDC.64 R26, c[0x0][0x620] ;  /* 0x00018800ff1a7b82 */ /* 0x000ea20000000a00 */
[----:B0-----:R-:W-:-:S04]  /*0ad0*/  ISETP.NE.U32.AND P0, PT, R24, RZ, PT ;  /* 0x000000ff1800720c */ /* 0x001fc80003f05070 */
[----:B------:R-:W-:-:S13]  /*0ae0*/  ISETP.NE.AND.EX P0, PT, R25, RZ, PT, P0 ;  /* 0x000000ff1900720c */ /* 0x000fda0003f05300 */
[----:B-12---:R-:W-:Y:S05]  /*0af0*/  @!P0 BRA `(.L_x_9) ;  /* 0x0000000000288947 */ /* 0x006fea0003800000 */
[----:B------:R-:W0:Y:S02]  /*0b00*/  LDC R3, c[0x0][0x634] ;  /* 0x00018d00ff037b82 */ /* 0x000e240000000800 */
[----:B0-----:R-:W-:-:S05]  /*0b10*/  IADD3 R3, P0, R16, R3, RZ ;  /* 0x0000000310037210 */ /* 0x001fca0007f1e0ff */
[----:B------:R-:W-:-:S04]  /*0b20*/  IMAD.X R21, RZ, RZ, R17, P0 ;  /* 0x000000ffff157224 */ /* 0x000fc800000e0611 */
[----:B------:R-:W-:-:S04]  /*0b30*/  IMAD.WIDE.U32 R10, R21, R24, RZ ;  /* 0x00000018150a7225 */ /* 0x000fc800078e00ff */
[----:B------:R-:W-:-:S04]  /*0b40*/  IMAD.WIDE.U32 R12, P0, R3, R25, R10 ;  /* 0x00000019030c7225 */ /* 0x000fc8000780000a */
[----:B------:R-:W-:-:S04]  /*0b50*/  IMAD.WIDE.U32 R10, R3, R24, RZ ;  /* 0x00000018030a7225 */ /* 0x000fc800078e00ff */
[----:B------:R-:W-:Y:S01]  /*0b60*/  IMAD.X R15, RZ, RZ, RZ, P0 ;  /* 0x000000ffff0f7224 */ /* 0x000fe200000e06ff */
[----:B------:R-:W-:Y:S01]  /*0b70*/  IADD3 RZ, P0, R11, R12, RZ ;  /* 0x0000000c0bff7210 */ /* 0x000fe20007f1e0ff */
[----:B------:R-:W-:-:S04]  /*0b80*/  IMAD.MOV.U32 R14, RZ, RZ, R13 ;  /* 0x000000ffff0e7224 */ /* 0x000fc800078e000d */
[----:B------:R-:W-:-:S08]  /*0b90*/  IMAD.WIDE.U32.X R10, R21, R25, R14, P0 ;  /* 0x00000019150a7225 */ /* 0x000fd000000e040e */
.L_x_9:
[----:B------:R-:W0:Y:S01]  /*0ba0*/  LDC.64 R30, c[0x0][0x640] ;  /* 0x00019000ff1e7b82 */ /* 0x000e220000000a00 */
[-CC-:B------:R-:W-:Y:S01]  /*0bb0*/  SHF.R.U64 R101, R10, R8.reuse, R11.reuse ;  /* 0x000000080a657219 */ /* 0x180fe2000000120b */
[----:B------:R-:W-:Y:S01]  /*0bc0*/  IMAD R29, R9, R23, R4 ;  /* 0x00000017091d7224 */ /* 0x000fe200078e0204 */
[----:B------:R-:W-:Y:S01]  /*0bd0*/  SHF.R.U32.HI R3, RZ, R8, R11 ;  /* 0x00000008ff037219 */ /* 0x000fe2000001160b */
[----:B------:R-:W-:Y:S01]  /*0be0*/  IMAD.MOV.U32 R23, RZ, RZ, 0x1 ;  /* 0x00000001ff177424 */ /* 0x000fe200078e00ff */
[----:B------:R-:W-:-:S03]  /*0bf0*/  IADD3 R5, P0, RZ, -R101, RZ ;  /* 0x80000065ff057210 */ /* 0x000fc60007f1e0ff */
[----:B------:R-:W1:Y:S02]  /*0c00*/  LDC R12, c[0x0][0x618] ;  /* 0x00018600ff0c7b82 */ /* 0x000e640000000800 */
[----:B------:R-:W-:Y:S02]  /*0c10*/  IMAD.X R3, RZ, RZ, ~R3, P0 ;  /* 0x000000ffff037224 */ /* 0x000fe400000e0e03 */
[----:B------:R-:W-:-:S04]  /*0c20*/  IMAD.WIDE.U32 R10, R5, R26, R16 ;  /* 0x0000001a050a7225 */ /* 0x000fc800078e0010 */
[----:B------:R-:W2:Y:S01]  /*0c30*/  LDC R20, c[0x0][0x608] ;  /* 0x00018200ff147b82 */ /* 0x000ea20000000800 */
[----:B------:R-:W-:Y:S02]  /*0c40*/  IMAD R8, R3, R26, RZ ;  /* 0x0000001a03087224 */ /* 0x000fe400078e02ff */
[----:B------:R-:W-:Y:S02]  /*0c50*/  IMAD.MOV.U32 R3, RZ, RZ, -0x1 ;  /* 0xffffffffff037424 */ /* 0x000fe400078e00ff */
[----:B------:R-:W-:-:S03]  /*0c60*/  IMAD R5, R5, R27, R8 ;  /* 0x0000001b05057224 */ /* 0x000fc600078e0208 */
[----:B------:R-:W3:Y:S01]  /*0c70*/  LDC R28, c[0x0][0x658] ;  /* 0x00019600ff1c7b82 */ /* 0x000ee20000000800 */
[----:B------:R-:W-:Y:S01]  /*0c80*/  IMAD.IADD R5, R11, 0x1, R5 ;  /* 0x000000010b057824 */ /* 0x000fe200078e0205 */
[----:B0-----:R-:W-:-:S04]  /*0c90*/  ISETP.NE.U32.AND P0, PT, R30, RZ, PT ;  /* 0x000000ff1e00720c */ /* 0x001fc80003f05070 */
[----:B------:R-:W-:Y:S02]  /*0ca0*/  ISETP.NE.AND.EX P0, PT, R31, RZ, PT, P0 ;  /* 0x000000ff1f00720c */ /* 0x000fe40003f05300 */
[----:B------:R-:W0:Y:S01]  /*0cb0*/  LDC R24, c[0x0][0x600] ;  /* 0x00018000ff187b82 */ /* 0x000e220000000800 */
[-CC-:B-1----:R-:W-:Y:S02]  /*0cc0*/  SHF.R.U64 R14, R10, R12.reuse, R5.reuse ;  /* 0x0000000c0a0e7219 */ /* 0x182fe40000001205 */
[----:B------:R-:W-:-:S05]  /*0cd0*/  SHF.R.U32.HI R5, RZ, R12, R5 ;  /* 0x0000000cff057219 */ /* 0x000fca0000011605 */
[----:B------:R-:W1:Y:S01]  /*0ce0*/  LDC R15, c[0x0][0x648] ;  /* 0x00019200ff0f7b82 */ /* 0x000e620000000800 */
[-CC-:B--2---:R-:W-:Y:S02]  /*0cf0*/  SHF.R.U64 R27, R14, R20.reuse, R5.reuse ;  /* 0x000000140e1b7219 */ /* 0x184fe40000001205 */
[----:B------:R-:W-:-:S05]  /*0d00*/  SHF.R.U32.HI R5, RZ, R20, R5 ;  /* 0x00000014ff057219 */ /* 0x000fca0000011605 */
[----:B------:R-:W2:Y:S01]  /*0d10*/  LDC R21, c[0x0][0x638] ;  /* 0x00018e00ff157b82 */ /* 0x000ea20000000800 */
[-CC-:B---3--:R-:W-:Y:S02]  /*0d20*/  SHF.R.U64 R20, R27, R28.reuse, R5.reuse ;  /* 0x0000001c1b147219 */ /* 0x188fe40000001205 */
[-C--:B------:R-:W-:Y:S02]  /*0d30*/  SHF.L.U32 R3, R3, R28.reuse, RZ ;  /* 0x0000001c03037219 */ /* 0x080fe400000006ff */
[----:B------:R-:W-:Y:S01]  /*0d40*/  SHF.R.U32.HI R5, RZ, R28, R5 ;  /* 0x0000001cff057219 */ /* 0x000fe20000011605 */
[----:B------:R-:W-:Y:S01]  /*0d50*/  IMAD.MOV.U32 R4, RZ, RZ, R20 ;  /* 0x000000ffff047224 */ /* 0x000fe200078e0014 */
[----:B------:R-:W-:Y:S01]  /*0d60*/  LOP3.LUT R12, RZ, R3, RZ, 0x33, !PT ;  /* 0x00000003ff0c7212 */ /* 0x000fe200078e33ff */
[----:B------:R-:W3:Y:S01]  /*0d70*/  LDC R25, c[0x0][0x610] ;  /* 0x00018400ff197b82 */ /* 0x000ee20000000800 */
[----:B------:R-:W-:Y:S05]  /*0d80*/  @!P0 BRA `(.L_x_10) ;  /* 0x0000000000288947 */ /* 0x000fea0003800000 */
[----:B------:R-:W4:Y:S02]  /*0d90*/  LDC R3, c[0x0][0x64c] ;  /* 0x00019300ff037b82 */ /* 0x000f240000000800 */
[----:B----4-:R-:W-:-:S05]  /*0da0*/  IADD3 R3, P0, R20, R3, RZ ;  /* 0x0000000314037210 */ /* 0x010fca0007f1e0ff */
        /* <DEDUP_REMOVED lines=8> */
.L_x_10:
[----:B-1----:R-:W-:Y:S01]  /*0e30*/  SHF.R.U64 R4, R4, R15, R5 ;  /* 0x0000000f04047219 */ /* 0x002fe20000001205 */
[----:B0-----:R-:W-:Y:S01]  /*0e40*/  VIADD R5, R24, 0xffffffff ;  /* 0xffffffff18057836 */ /* 0x001fe20000000000 */
[----:B------:R-:W-:Y:S02]  /*0e50*/  SHF.L.U32 R3, R23, R28, RZ ;  /* 0x0000001c17037219 */ /* 0x000fe400000006ff */
[----:B------:R-:W-:Y:S01]  /*0e60*/  LOP3.LUT R12, R27, R12, RZ, 0xc0, !PT ;  /* 0x0000000c1b0c7212 */ /* 0x000fe200078ec0ff */
[----:B------:R-:W-:Y:S01]  /*0e70*/  IMAD.MOV R8, RZ, RZ, -R4 ;  /* 0x000000ffff087224 */ /* 0x000fe200078e0a04 */
[----:B------:R-:W-:Y:S02]  /*0e80*/  SEL R6, R6, R29, !P1 ;  /* 0x0000001d06067207 */ /* 0x000fe40004800000 */
[----:B------:R-:W-:Y:S01]  /*0e90*/  LOP3.LUT R5, R14, R5, RZ, 0xc0, !PT ;  /* 0x000000050e057212 */ /* 0x000fe200078ec0ff */
[----:B------:R-:W-:Y:S02]  /*0ea0*/  IMAD R9, R3, R4, R12 ;  /* 0x0000000403097224 */ /* 0x000fe400078e020c */
[----:B--2---:R-:W-:-:S02]  /*0eb0*/  IMAD R3, R8, R21, R20 ;  /* 0x0000001508037224 */ /* 0x004fc400078e0214 */
[----:B---3--:R-:W-:Y:S02]  /*0ec0*/  IMAD R6, R9, R25, R6 ;  /* 0x0000001909067224 */ /* 0x008fe400078e0206 */
[----:B------:R-:W-:Y:S02]  /*0ed0*/  IMAD R103, R3, R24, R5 ;  /* 0x0000001803677224 */ /* 0x000fe400078e0205 */
[----:B------:R-:W-:-:S03]  /*0ee0*/  IMAD.MOV.U32 R4, RZ, RZ, 0x1 ;  /* 0x00000001ff047424 */ /* 0x000fc600078e00ff */
[----:B------:R-:W-:Y:S02]  /*0ef0*/  SEL R100, R103, R6, !P1 ;  /* 0x0000000667647207 */ /* 0x000fe40004800000 */
[----:B------:R-:W-:Y:S02]  /*0f00*/  PRMT R3, R4, 0x7610, R3 ;  /* 0x0000761004037816 */ /* 0x000fe40000000003 */
[----:B------:R-:W-:-:S07]  /*0f10*/  SEL R103, R6, R103, !P1 ;  /* 0x0000006706677207 */ /* 0x000fce0004800000 */
.L_x_8:
[----:B------:R-:W-:-:S08]  /*0f20*/  NOP ;  /* 0x0000000000007918 */ /* 0x000fd00000000000 */
[----:B------:R-:W0:Y:S02]  /*0f30*/  USETMAXREG.TRY_ALLOC.CTAPOOL UP0, 0xe8 ;  /* 0x000000e8000079c8 */ /* 0x000e240008000600 */
[----:B0-----:R-:W-:-:S13]  /*0f40*/  PLOP3.LUT P0, PT, PT, PT, UP0, 0x80, 0x0 ;  /* 0x000000000000781c */ /* 0x001fda0003f0f008 */
[----:B------:R-:W-:Y:S05]  /*0f50*/  @!P0 BRA `(.L_x_8) ;  /* 0xfffffffc00f08947 */ /* 0x000fea000383ffff */
[----:B------:R-:W-:Y:S01]  /*0f60*/  ULDC.64 UR4, c[0x0][0x598] ;  /* 0x0001660000047ab9 */ /* 0x000fe20000000a00 */
[----:B------:R-:W-:Y:S01]  /*0f70*/  ULDC.64 UR38, c[0x0][0x208] ;  /* 0x0000820000267ab9 */ /* 0x000fe20000000a00 */
[----:B------:R-:W-:-:S04]  /*0f80*/  ISETP.NE.U32.AND P0, PT, RZ, UR4, PT ;  /* 0x00000004ff007c0c */ /* 0x000fc8000bf05070 */
[----:B------:R-:W-:-:S13]  /*0f90*/  ISETP.NE.AND.EX P0, PT, RZ, UR5, PT, P0 ;  /* 0x00000005ff007c0c */ /* 0x000fda000bf05300 */
[----:B------:R-:W-:Y:S05]  /*0fa0*/  @!P0 BRA `(.L_x_11) ;  /* 0x00000000001c8947 */ /* 0x000fea0003800000 */
[----:B------:R-:W0:Y:S02]  /*0fb0*/  LDC.64 R4, c[0x0][0x598] ;  /* 0x00016600ff047b82 */ /* 0x000e240000000a00 */
[----:B0-----:R-:W2:Y:S02]  /*0fc0*/  LDG.E.64 R4, desc[UR38][R4.64] ;  /* 0x0000002604047981 */ /* 0x001ea4000c1e1b00 */
[----:B--2---:R-:W-:-:S04]  /*0fd0*/  ISETP.NE.U32.AND P0, PT, R4, RZ, PT ;  /* 0x000000ff0400720c */ /* 0x004fc80003f05070 */
[----:B------:R-:W-:-:S13]  /*0fe0*/  ISETP.NE.AND.EX P0, PT, R5, RZ, PT, P0 ;  /* 0x000000ff0500720c */ /* 0x000fda0003f05300 */
[----:B------:R-:W-:Y:S05]  /*0ff0*/  @!P0 BRA `(.L_x_11) ;  /* 0x0000000000088947 */ /* 0x000fea0003800000 */
[----:B------:R0:W5:Y:S01]  /*1000*/  LD.E R23, desc[UR38][R4.64] ;  /* 0x0000002604177980 */ /* 0x000162000c101900 */
[----:B------:R-:W-:Y:S05]  /*1010*/  BRA `(.L_x_12) ;  /* 0x0000000000247947 */ /* 0x000fea0003800000 */
.L_x_11:
[----:B------:R-:W-:Y:S02]  /*1020*/  ULDC.64 UR4, c[0x0][0x588] ;  /* 0x0001620000047ab9 */ /* 0x000fe40000000a00 */
[----:B------:R-:W-:-:S04]  /*1030*/  ISETP.NE.U32.AND P0, PT, RZ, UR4, PT ;  /* 0x00000004ff007c0c */ /* 0x000fc8000bf05070 */
[----:B------:R-:W-:-:S13]  /*1040*/  ISETP.NE.AND.EX P0, PT, RZ, UR5, PT, P0 ;  /* 0x00000005ff007c0c */ /* 0x000fda000bf05300 */
[----:B------:R-:W-:Y:S05]  /*1050*/  @!P0 BRA `(.L_x_13) ;  /* 0x00000000000c8947 */ /* 0x000fea0003800000 */
[----:B------:R-:W0:Y:S02]  /*1060*/  LDC.64 R4, c[0x0][0x588] ;  /* 0x00016200ff047b82 */ /* 0x000e240000000a00 */
[----:B0-----:R1:W5:Y:S01]  /*1070*/  LDG.E R23, desc[UR38][R4.64] ;  /* 0x0000002604177981 */ /* 0x001362000c1e1900 */
[----:B------:R-:W-:Y:S05]  /*1080*/  BRA `(.L_x_12) ;  /* 0x0000000000087947 */ /* 0x000fea0003800000 */
.L_x_13:
[----:B------:R-:W-:Y:S02]  /*1090*/  ULDC UR4, c[0x0][0x580] ;  /* 0x0001600000047ab9 */ /* 0x000fe40000000800 */
[----:B------:R-:W-:-:S07]  /*10a0*/  IMAD.U32 R23, RZ, RZ, UR4 ;  /* 0x00000004ff177e24 */ /* 0x000fce000f8e00ff */
.L_x_12:
[----:B------:R-:W-:Y:S02]  /*10b0*/  ULDC.64 UR4, c[0x0][0x5a0] ;  /* 0x0001680000047ab9 */ /* 0x000fe40000000a00 */
[----:B------:R-:W-:-:S04]  /*10c0*/  ISETP.NE.U32.AND P0, PT, RZ, UR4, PT ;  /* 0x00000004ff007c0c */ /* 0x000fc8000bf05070 */
[----:B------:R-:W-:-:S13]  /*10d0*/  ISETP.NE.AND.EX P0, PT, RZ, UR5, PT, P0 ;  /* 0x00000005ff007c0c */ /* 0x000fda000bf05300 */
[----:B------:R-:W-:Y:S05]  /*10e0*/  @!P0 BRA `(.L_x_14) ;  /* 0x00000000001c8947 */ /* 0x000fea0003800000 */
[----:B01----:R-:W0:Y:S02]  /*10f0*/  LDC.64 R4, c[0x0][0x5a0] ;  /* 0x00016800ff047b82 */ /* 0x003e240000000a00 */
[----:B0-----:R-:W2:Y:S02]  /*1100*/  LDG.E.64 R4, desc[UR38][R4.64] ;  /* 0x0000002604047981 */ /* 0x001ea4000c1e1b00 */
[----:B--2---:R-:W-:-:S04]  /*1110*/  ISETP.NE.U32.AND P0, PT, R4, RZ, PT ;  /* 0x000000ff0400720c */ /* 0x004fc80003f05070 */
[----:B------:R-:W-:-:S13]  /*1120*/  ISETP.NE.AND.EX P0, PT, R5, RZ, PT, P0 ;  /* 0x000000ff0500720c */ /* 0x000fda0003f05300 */
[----:B------:R-:W-:Y:S05]  /*1130*/  @!P0 BRA `(.L_x_14) ;  /* 0x0000000000088947 */ /* 0x000fea0003800000 */
[----:B------:R0:W5:Y:S01]  /*1140*/  LD.E R90, desc[UR38][R4.64] ;  /* 0x00000026045a7980 */ /* 0x000162000c101900 */
[----:B------:R-:W-:Y:S05]  /*1150*/  BRA `(.L_x_15) ;  /* 0x0000000000247947 */ /* 0x000fea0003800000 */
.L_x_14:
[----:B------:R-:W-:Y:S02]  /*1160*/  ULDC.64 UR4, c[0x0][0x590] ;  /* 0x0001640000047ab9 */ /* 0x000fe40000000a00 */
[----:B------:R-:W-:-:S04]  /*1170*/  ISETP.NE.U32.AND P0, PT, RZ, UR4, PT ;  /* 0x00000004ff007c0c */ /* 0x000fc8000bf05070 */
[----:B------:R-:W-:-:S13]  /*1180*/  ISETP.NE.AND.EX P0, PT, RZ, UR5, PT, P0 ;  /* 0x00000005ff007c0c */ /* 0x000fda000bf05300 */
[----:B------:R-:W-:Y:S05]  /*1190*/  @!P0 BRA `(.L_x_16) ;  /* 0x00000000000c8947 */ /* 0x000fea0003800000 */
[----:B------:R-:W2:Y:S02]  /*11a0*/  LDC.64 R90, c[0x0][0x590] ;  /* 0x00016400ff5a7b82 */ /* 0x000ea40000000a00 */
[----:B--2---:R2:W5:Y:S01]  /*11b0*/  LDG.E R90, desc[UR38][R90.64] ;  /* 0x000000265a5a7981 */ /* 0x004562000c1e1900 */
[----:B------:R-:W-:Y:S05]  /*11c0*/  BRA `(.L_x_15) ;  /* 0x0000000000087947 */ /* 0x000fea0003800000 */
.L_x_16:
[----:B------:R-:W-:Y:S02]  /*11d0*/  ULDC UR4, c[0x0][0x584] ;  /* 0x0001610000047ab9 */ /* 0x000fe40000000800 */
[----:B------:R-:W-:-:S07]  /*11e0*/  IMAD.U32 R90, RZ, RZ, UR4 ;  /* 0x00000004ff5a7e24 */ /* 0x000fce000f8e00ff */
.L_x_15:
[----:B------:R-:W-:-:S13]  /*11f0*/  LOP3.LUT P0, RZ, R3, 0xff, RZ, 0xc0, !PT ;  /* 0x000000ff03ff7812 */ /* 0x000fda000780c0ff */
[----:B------:R-:W-:Y:S05]  /*1200*/  @!P0 EXIT ;  /* 0x000000000000894d */ /* 0x000fea0003800000 */
[----:B------:R-:W3:Y:S01]  /*1210*/  LDC R93, c[0x0][0x658] ;  /* 0x00019600ff5d7b82 */ /* 0x000ee20000000800 */
[----:B------:R-:W-:Y:S01]  /*1220*/  LOP3.LUT R7, R7, 0x1, RZ, 0xc0, !PT ;  /* 0x0000000107077812 */ /* 0x000fe200078ec0ff */
[----:B------:R-:W-:Y:S01]  /*1230*/  ULDC.64 UR6, c[0x0][0x288] ;  /* 0x0000a20000067ab9 */ /* 0x000fe20000000a00 */
[----:B------:R-:W-:Y:S01]  /*1240*/  SHF.R.U32.HI R3, RZ, 0x2, R95 ;  /* 0x00000002ff037819 */ /* 0x000fe2000001165f */
[----:B------:R-:W-:Y:S01]  /*1250*/  UIADD3 UR4, UR7, 0x3f, URZ ;  /* 0x0000003f07047890 */ /* 0x000fe2000fffe03f */
[----:B------:R-:W-:Y:S01]  /*1260*/  SHF.R.U32.HI R0, RZ, 0x1, R0 ;  /* 0x00000001ff007819 */ /* 0x000fe20000011600 */
[----:B------:R-:W-:Y:S01]  /*1270*/  IMAD.SHL.U32 R88, R7, 0x40, RZ ;  /* 0x0000004007587824 */ /* 0x000fe200078e00ff */
[----:B------:R-:W-:Y:S01]  /*1280*/  LOP3.LUT R3, R3, 0x7, RZ, 0xc0, !PT ;  /* 0x0000000703037812 */ /* 0x000fe200078ec0ff */
[----:B------:R-:W4:Y:S01]  /*1290*/  LDC.64 R8, c[0x0][0x5c8] ;  /* 0x00017200ff087b82 */ /* 0x000f220000000a00 */
[----:B------:R-:W-:Y:S01]  /*12a0*/  USHF.R.S32.HI UR5, URZ, 0x1f, UR4 ;  /* 0x0000001f3f057899 */ /* 0x000fe20008011404 */
[----:B------:R-:W-:Y:S01]  /*12b0*/  LOP3.LUT R0, R0, 0x30, RZ, 0xc0, !PT ;  /* 0x0000003000007812 */ /* 0x000fe200078ec0ff */
[----:B------:R-:W-:Y:S01]  /*12c0*/  IMAD.MOV.U32 R6, RZ, RZ, 0x1 ;  /* 0x00000001ff067424 */ /* 0x000fe200078e00ff */
[--C-:B------:R-:W-:Y:S01]  /*12d0*/  LOP3.LUT R88, R88, 0x40, R3.reuse, 0xe2, !PT ;  /* 0x0000004058587812 */ /* 0x100fe200078ee203 */
[----:B------:R-:W-:Y:S01]  /*12e0*/  ULEA.HI UR5, UR5, UR4, URZ, 0x6 ;  /* 0x0000000405057291 */ /* 0x000fe2000f8f303f */
[-C--:B01----:R-:W-:Y:S01]  /*12f0*/  IADD3 R4, RZ, -R0.reuse, -R3 ;  /* 0x80000000ff047210 */ /* 0x083fe20007ffe803 */
[----:B------:R-:W-:Y:S01]  /*1300*/  IMAD.U32 R5, RZ, RZ, UR6 ;  /* 0x00000006ff057e24 */ /* 0x000fe2000f8e00ff */
[----:B------:R-:W0:Y:S01]  /*1310*/  LDC R97, c[0x0][0x600] ;  /* 0x00018000ff617b82 */ /* 0x000e220000000800 */
[----:B------:R-:W-:Y:S01]  /*1320*/  LOP3.LUT R88, R88, R0, RZ, 0xfc, !PT ;  /* 0x0000000058587212 */ /* 0x000fe200078efcff */
[----:B------:R-:W-:Y:S01]  /*1330*/  IMAD.MOV.U32 R0, RZ, RZ, -0x1 ;  /* 0xffffffffff007424 */ /* 0x000fe200078e00ff */
[----:B------:R-:W-:Y:S01]  /*1340*/  USHF.R.S32.HI UR43, URZ, 0x6, UR5 ;  /* 0x000000063f2b7899 */ /* 0x000fe20008011405 */
[----:B------:R-:W-:Y:S01]  /*1350*/  LOP3.LUT R94, R95, 0x3, RZ, 0xc0, !PT ;  /* 0x000000035f5e7812 */ /* 0x000fe200078ec0ff */
[----:B------:R-:W-:Y:S01]  /*1360*/  IMAD R4, R7, -0x40, R4 ;  /* 0xffffffc007047824 */ /* 0x000fe200078e0204 */
[C---:B------:R-:W-:Y:S01]  /*1370*/  LOP3.LUT R96, R95.reuse, 0x80, RZ, 0xc0, !PT ;  /* 0x000000805f607812 */ /* 0x040fe200078ec0ff */
[----:B------:R-:W-:Y:S01]  /*1380*/  UISETP.LT.AND UP0, UPT, UR43, 0x1, UPT ;  /* 0x000000012b00788c */ /* 0x000fe2000bf01270 */
[-C--:B---3--:R-:W-:Y:S01]  /*1390*/  SHF.L.U32 R0, R0, R93.reuse, RZ ;  /* 0x0000005d00007219 */ /* 0x088fe200000006ff */
[----:B------:R-:W-:Y:S01]  /*13a0*/  ULDC UR4, c[0x0][0x284] ;  /* 0x0000a10000047ab9 */ /* 0x000fe20000000800 */
[----:B------:R-:W-:Y:S01]  /*13b0*/  IMAD R94, R94, -0x2, R5 ;  /* 0xfffffffe5e5e7824 */ /* 0x000fe200078e0205 */
[----:B------:R-:W-:Y:S01]  /*13c0*/  USEL UR44, UR43, 0x1, UP0 ;  /* 0x000000012b2c7887 */ /* 0x000fe20008000000 */
[----:B------:R-:W-:Y:S01]  /*13d0*/  SHF.L.U32 R93, R6, R93, RZ ;  /* 0x0000005d065d7219 */ /* 0x000fe200000006ff */
[----:B------:R-:W-:Y:S01]  /*13e0*/  IMAD.SHL.U32 R95, R95, 0x2, RZ ;  /* 0x000000025f5f7824 */ /* 0x000fe200078e00ff */
[----:B------:R-:W-:Y:S01]  /*13f0*/  LOP3.LUT R102, R18, 0x1, RZ, 0xfc, !PT ;  /* 0x0000000112667812 */ /* 0x000fe200078efcff */
[----:B------:R-:W-:Y:S01]  /*1400*/  VIADD R99, R4, UR4 ;  /* 0x0000000404637c36 */ /* 0x000fe20008000000 */
[C---:B----4-:R-:W-:Y:S01]  /*1410*/  SHF.L.U64.HI R92, R8.reuse, 0x3, R9 ;  /* 0x00000003085c7819 */ /* 0x050fe20000010209 */
[----:B--2---:R-:W-:Y:S01]  /*1420*/  IMAD.SHL.U32 R91, R8, 0x8, RZ ;  /* 0x00000008085b7824 */ /* 0x004fe200078e00ff */
[----:B------:R-:W-:Y:S01]  /*1430*/  SHF.R.U32.HI R96, RZ, 0x7, R96 ;  /* 0x00000007ff607819 */ /* 0x000fe20000011660 */
[----:B------:R-:W-:Y:S01]  /*1440*/  IMAD.MOV.U32 R89, RZ, RZ, RZ ;  /* 0x000000ffff597224 */ /* 0x000fe200078e00ff */
[----:B------:R-:W-:Y:S01]  /*1450*/  LOP3.LUT R98, RZ, R0, RZ, 0x33, !PT ;  /* 0x00000000ff627212 */ /* 0x000fe200078e33ff */
[----:B------:R-:W-:Y:S01]  /*1460*/  UIADD3 UR44, UR43, -UR44, URZ ;  /* 0x8000002c2b2c7290 */ /* 0x000fe2000fffe03f */
[----:B------:R-:W-:Y:S01]  /*1470*/  UMOV UR40, URZ ;  /* 0x0000003f00287c82 */ /* 0x000fe20008000000 */
[----:B0-----:R-:W-:Y:S01]  /*1480*/  VIADD R97, R97, 0xffffffff ;  /* 0xffffffff61617836 */ /* 0x001fe20000000000 */
[----:B------:R-:W-:-:S09]  /*1490*/  UMOV UR41, URZ ;  /* 0x0000003f00297c82 */ /* 0x000fd20008000000 */
.L_x_162:
[----:B0-----:R-:W0:Y:S01]  /*14a0*/  SHFL.IDX PT, R0, R96, RZ, 0x1f ;  /* 0x00001fff60007589 */ /* 0x001e2200000e0000 */
[----:B-1----:R-:W1:Y:S01]  /*14b0*/  S2UR UR7, SR_CgaCtaId ;  /* 0x00000000000779c3 */ /* 0x002e620000008800 */
[----:B------:R-:W-:Y:S01]  /*14c0*/  UMOV UR6, 0x400 ;  /* 0x0000040000067882 */ /* 0x000fe20000000000 */
[----:B0-----:R-:W-:Y:S01]  /*14d0*/  R2UR UR4, R0 ;  /* 0x00000000000472ca */ /* 0x001fe200000e0000 */
[----:B-1----:R-:W-:-:S12]  /*14e0*/  ULEA UR6, UR7, UR6, 0x18 ;  /* 0x0000000607067291 */ /* 0x002fd8000f8ec03f */
[----:B------:R-:W-:-:S04]  /*14f0*/  ULEA.HI UR5, UR4, UR4, URZ, 0x1 ;  /* 0x0000000404057291 */ /* 0x000fc8000f8f083f */
[----:B------:R-:W-:-:S04]  /*1500*/  ULOP3.LUT UR5, UR5, 0x7fffe, URZ, 0xc0, !UPT ;  /* 0x0007fffe05057892 */ /* 0x000fc8000f8ec03f */
[----:B------:R-:W-:-:S03]  /*1510*/  UIADD3 UR5, UR4, -UR5, URZ ;  /* 0x8000000504057290 */ /* 0x000fc6000fffe03f */
[----:B------:R-:W-:Y:S01]  /*1520*/  ULDC UR4, c[0x0][0x28c] ;  /* 0x0000a30000047ab9 */ /* 0x000fe20000000800 */
[----:B------:R-:W-:Y:S01]  /*1530*/  ULEA UR5, UR5, UR6, 0xd ;  /* 0x0000000605057291 */ /* 0x000fe2000f8e683f */
[----:B------:R-:W-:-:S03]  /*1540*/  ISETP.LT.AND P0, PT, RZ, UR4, PT ;  /* 0x00000004ff007c0c */ /* 0x000fc6000bf01270 */
[----:B------:R-:W-:-:S04]  /*1550*/  UIADD3 UR5, UR5, 0x100, URZ ;  /* 0x0000010005057890 */ /* 0x000fc8000fffe03f */
[----:B------:R-:W-:-:S04]  /*1560*/  USHF.R.U32.HI UR5, URZ, 0x4, UR5 ;  /* 0x000000043f057899 */ /* 0x000fc80008011605 */
[----:B------:R-:W-:-:S04]  /*1570*/  ULOP3.LUT UR5, UR5, 0x3fff, URZ, 0xc0, !UPT ;  /* 0x00003fff05057892 */ /* 0x000fc8000f8ec03f */
[----:B------:R-:W-:Y:S01]  /*1580*/  ULOP3.LUT UR45, UR5, 0x10000, URZ, 0xfc, !UPT ;  /* 0x00010000052d7892 */ /* 0x000fe2000f8efc3f */
[----:B--2345:R-:W-:Y:S11]  /*1590*/  @P0 BRA `(.L_x_17) ;  /* 0x0000000000400947 */ /* 0x03cff60003800000 */
[----:B------:R-:W-:Y:S01]  /*15a0*/  MOV R0, 0x0 ;  /* 0x0000000000007802 */ /* 0x000fe20000000f00 */
[----:B------:R-:W-:Y:S01]  /*15b0*/  ULDC.64 UR4, c[0x4][0x68] ;  /* 0x01001a0000047ab9 */ /* 0x000fe20000000a00 */
[----:B------:R-:W-:Y:S01]  /*15c0*/  ULDC.64 UR6, c[0x4][0x8] ;  /* 0x0100020000067ab9 */ /* 0x000fe20000000a00 */
[----:B------:R-:W-:Y:S01]  /*15d0*/  IMAD.U32 R4, RZ, RZ, UR4 ;  /* 0x00000004ff047e24 */ /* 0x000fe2000f8e00ff */
[----:B------:R0:W1:Y:S01]  /*15e0*/  LDC.64 R14, c[0x4][R0] ;  /* 0x01000000000e7b82 */ /* 0x0000620000000a00 */
[----:B------:R-:W-:Y:S01]  /*15f0*/  IMAD.U32 R5, RZ, RZ, UR5 ;  /* 0x00000005ff057e24 */ /* 0x000fe2000f8e00ff */
[----:B------:R-:W-:Y:S01]  /*1600*/  ULDC.64 UR4, c[0x4][0x70] ;  /* 0x01001c0000047ab9 */ /* 0x000fe20000000a00 */
[----:B------:R-:W-:Y:S02]  /*1610*/  IMAD.U32 R10, RZ, RZ, UR6 ;  /* 0x00000006ff0a7e24 */ /* 0x000fe4000f8e00ff */
[----:B------:R-:W-:Y:S02]  /*1620*/  IMAD.U32 R6, RZ, RZ, UR4 ;  /* 0x00000004ff067e24 */ /* 0x000fe4000f8e00ff */
[----:B------:R-:W-:-:S02]  /*1630*/  IMAD.U32 R7, RZ, RZ, UR5 ;  /* 0x00000005ff077e24 */ /* 0x000fc4000f8e00ff */
[----:B------:R-:W-:Y:S02]  /*1640*/  IMAD.U32 R11, RZ, RZ, UR7 ;  /* 0x00000007ff0b7e24 */ /* 0x000fe4000f8e00ff */
[----:B------:R-:W-:Y:S02]  /*1650*/  IMAD.MOV.U32 R8, RZ, RZ, 0x1e1 ;  /* 0x000001e1ff087424 */ /* 0x000fe400078e00ff */
[----:B------:R-:W-:Y:S02]  /*1660*/  IMAD.MOV.U32 R12, RZ, RZ, 0x1 ;  /* 0x00000001ff0c7424 */ /* 0x000fe400078e00ff */
[----:B0-----:R-:W-:-:S07]  /*1670*/  IMAD.MOV.U32 R13, RZ, RZ, RZ ;  /* 0x000000ffff0d7224 */ /* 0x001fce00078e00ff */
[----:B------:R-:W-:-:S07]  /*1680*/  LEPC R20, `(.L_x_17) ;  /* 0x000000001014794e */ /* 0x000fce0000000000 */
[----:B-1---5:R-:W-:Y:S05]  /*1690*/  CALL.ABS.NOINC R14 ;  /* 0x000000000e007343 */ /* 0x022fea0003c00000 */
.L_x_17:
[----:B------:R-:W-:-:S13]  /*16a0*/  ISETP.NE.AND P0, PT, R102, 0x3, PT ;  /* 0x000000036600780c */ /* 0x000fda0003f05270 */
[----:B------:R-:W-:Y:S05]  /*16b0*/  @!P0 BRA `(.L_x_18) ;  /* 0x0000000000048947 */ /* 0x000fea0003800000 */
[----:B------:R-:W-:Y:S01]  /*16c0*/  BPT.TRAP 0x1 ;  /* 0x000000040000795c */ /* 0x000fe20000300000 */
.L_x_18:
[----:B------:R-:W0:Y:S01]  /*16d0*/  S2UR UR5, SR_CgaCtaId ;  /* 0x00000000000579c3 */ /* 0x000e220000008800 */
[----:B------:R-:W-:Y:S01]  /*16e0*/  UMOV UR4, 0x400 ;  /* 0x0000040000047882 */ /* 0x000fe20000000000 */
[----:B------:R-:W-:Y:S02]  /*16f0*/  IMAD.U32 R0, RZ, RZ, UR40 ;  /* 0x00000028ff007e24 */ /* 0x000fe4000f8e00ff */
[----:B------:R-:W-:-:S03]  /*1700*/  IMAD.U32 R3, RZ, RZ, UR41 ;  /* 0x00000029ff037e24 */ /* 0x000fc6000f8e00ff */
[----:B------:R-:W-:Y:S01]  /*1710*/  SHF.L.U32 R0, R0, 0x1f, RZ ;  /* 0x0000001f00007819 */ /* 0x000fe200000006ff */
[----:B0-----:R-:W-:-:S06]  /*1720*/  ULEA UR4, UR5, UR4, 0x18 ;  /* 0x0000000405047291 */ /* 0x001fcc000f8ec03f */
[----:B------:R-:W-:-:S04]  /*1730*/  IMAD.U32 R6, RZ, RZ, UR4 ;  /* 0x00000004ff067e24 */ /* 0x000fc8000f8e00ff */
[----:B------:R-:W-:-:S04]  /*1740*/  IMAD R3, R3, 0x8, R6 ;  /* 0x0000000803037824 */ /* 0x000fc800078e0206 */
[----:B------:R0:W1:Y:S01]  /*1750*/  SYNCS.PHASECHK.TRANS64.TRYWAIT P1, [R3+URZ], R0 ;  /* 0x00000000030075a7 */ /* 0x000062000802017f */
[----:B------:R-:W-:Y:S05]  /*1760*/  @!P0 BRA `(.L_x_19) ;  /* 0x0000000000048947 */ /* 0x000fea0003800000 */
[----:B------:R-:W-:Y:S01]  /*1770*/  BPT.TRAP 0x1 ;  /* 0x000000040000795c */ /* 0x000fe20000300000 */
.L_x_19:
[----:B------:R-:W-:-:S05]  /*1780*/  IMAD.U32 R4, RZ, RZ, UR44 ;  /* 0x0000002cff047e24 */ /* 0x000fca000f8e00ff */
[----:B------:R-:W-:Y:S01]  /*1790*/  ISETP.GE.AND P2, PT, R4, 0x1, PT ;  /* 0x000000010400780c */ /* 0x000fe20003f46270 */
[----:B-1----:R-:W-:-:S12]  /*17a0*/  @P1 BRA `(.L_x_20) ;  /* 0x0000000000081947 */ /* 0x002fd80003800000 */
[----:B------:R-:W1:Y:S02]  /*17b0*/  SYNCS.PHASECHK.TRANS64.TRYWAIT P1, [R3+URZ], R0 ;  /* 0x00000000030075a7 */ /* 0x000e64000802017f */
[----:B-1----:R-:W-:Y:S05]  /*17c0*/  @!P1 BRA `(.L_x_21) ;  /* 0x0000006400a09947 */ /* 0x002fea0003800000 */
.L_x_20:
[----:B------:R-:W-:Y:S05]  /*17d0*/  WARPSYNC.ALL ;  /* 0x0000000000007948 */ /* 0x000fea0003800000 */
[----:B------:R-:W-:Y:S01]  /*17e0*/  R2UR UR4, R6 ;  /* 0x00000000060472ca */ /* 0x000fe200000e0000 */
[----:B------:R-:W-:Y:S01]  /*17f0*/  ULEA UR5, UR41, UR45, 0xa ;  /* 0x0000002d29057291 */ /* 0x000fe2000f8e503f */
[----:B------:R-:W-:Y:S01]  /*1800*/  WARPGROUP.ARRIVE ;  /* 0x00000000000079c5 */ /* 0x000fe20000000000 */
[----:B------:R-:W-:Y:S01]  /*1810*/  UMOV UR9, 0x40000040 ;  /* 0x4000004000097882 */ /* 0x000fe20000000000 */
[----:B------:R-:W-:-:S04]  /*1820*/  UMOV UR11, 0x40000040 ;  /* 0x40000040000b7882 */ /* 0x000fc80000000000 */
[----:B------:R-:W-:-:S05]  /*1830*/  UMOV UR8, UR5 ;  /* 0x0000000500087c82 */ /* 0x000fca0008000000 */
[----:B------:R-:W-:-:S04]  /*1840*/  UIADD3 UR4, UR4, 0x14100, URZ ;  /* 0x0001410004047890 */ /* 0x000fc8000fffe03f */
[----:B------:R-:W-:-:S04]  /*1850*/  USHF.R.U32.HI UR4, URZ, 0x4, UR4 ;  /* 0x000000043f047899 */ /* 0x000fc80008011604 */
[----:B------:R-:W-:-:S04]  /*1860*/  ULOP3.LUT UR4, UR4, 0x3fff, URZ, 0xc0, !UPT ;  /* 0x00003fff04047892 */ /* 0x000fc8000f8ec03f */
[----:B------:R-:W-:-:S04]  /*1870*/  ULOP3.LUT UR4, UR4, 0x10000, URZ, 0xfc, !UPT ;  /* 0x0001000004047892 */ /* 0x000fc8000f8efc3f */
[----:B------:R-:W-:-:S07]  /*1880*/  ULEA UR6, UR41, UR4, 0xa ;  /* 0x0000000429067291 */ /* 0x000fce000f8e503f */
[----:B------:R-:W-:Y:S02]  /*1890*/  UMOV UR10, UR6 ;  /* 0x00000006000a7c82 */ /* 0x000fe40008000000 */
[----:B------:R-:W-:Y:S01]  /*18a0*/  HGMMA.64x128x16.F32 R24, gdesc[UR8], RZ, !UPT, gsb0 ;  /* 0x01e00000081879f0 */ /* 0x000fe2000c0008ff */
[----:B------:R-:W-:Y:S02]  /*18b0*/  UIADD3 UR8, UR5, 0x2, URZ ;  /* 0x0000000205087890 */ /* 0x000fe4000fffe03f */
[----:B------:R-:W-:Y:S01]  /*18c0*/  UIADD3 UR10, UR6, 0x2, URZ ;  /* 0x00000002060a7890 */ /* 0x000fe2000fffe03f */
[----:B------:R-:W-:Y:S01]  /*18d0*/  UMOV UR9, 0x40000040 ;  /* 0x4000004000097882 */ /* 0x000fe20000000000 */
[----:B------:R-:W-:Y:S01]  /*18e0*/  UMOV UR11, 0x40000040 ;  /* 0x40000040000b7882 */ /* 0x000fe20000000000 */
[----:B------:R-:W-:Y:S02]  /*18f0*/  WARPGROUP.DEPBAR.LE gsb0, 0x0 ;  /* 0x00008000000079c5 */ /* 0x000fe40000010000 */
[----:B------:R-:W-:-:S06]  /*1900*/  WARPGROUP.ARRIVE ;  /* 0x00000000000079c5 */ /* 0x000fcc0000000000 */
[----:B------:R-:W-:Y:S01]  /*1910*/  HGMMA.64x128x16.F32 R24, gdesc[UR8], R24, gsb0 ;  /* 0x01e00000081879f0 */ /* 0x000fe20008000818 */
        /* <DEDUP_REMOVED lines=13> */
[----:B------:R-:W-:Y:S03]  /*19f0*/  HGMMA.64x128x16.F32 R24, gdesc[UR8], R24, gsb0 ;  /* 0x01e00000081879f0 */ /* 0x000fe60008000818 */
[----:B------:R-:W-:Y:S02]  /*1a00*/  WARPGROUP.DEPBAR.LE gsb0, 0x0 ;  /* 0x00008000000079c5 */ /* 0x000fe40000010000 */
[----:B------:R-:W-:Y:S05]  /*1a10*/  @!P2 BRA `(.L_x_22) ;  /* 0x000000040028a947 */ /* 0x000fea0003800000 */
[----:B------:R-:W-:Y:S01]  /*1a20*/  UIADD3 UR5, UR41, 0x1, URZ ;  /* 0x0000000129057890 */ /* 0x000fe2000fffe03f */
[----:B01----:R-:W-:Y:S02]  /*1a30*/  IMAD.U32 R0, RZ, RZ, UR44 ;  /* 0x0000002cff007e24 */ /* 0x003fe4000f8e00ff */
[----:B------:R-:W-:Y:S01]  /*1a40*/  IMAD.U32 R3, RZ, RZ, UR41 ;  /* 0x00000029ff037e24 */ /* 0x000fe2000f8e00ff */
[----:B------:R-:W-:-:S04]  /*1a50*/  UISETP.NE.AND UP0, UPT, UR5, 0x5, UPT ;  /* 0x000000050500788c */ /* 0x000fc8000bf05270 */
[----:B------:R-:W-:Y:S02]  /*1a60*/  USEL UR6, URZ, 0x1, UP0 ;  /* 0x000000013f067887 */ /* 0x000fe40008000000 */
[----:B------:R-:W-:Y:S02]  /*1a70*/  USEL UR5, UR5, URZ, UP0 ;  /* 0x0000003f05057287 */ /* 0x000fe40008000000 */
[----:B------:R-:W-:-:S06]  /*1a80*/  ULOP3.LUT UR6, UR40, UR6, URZ, 0x3c, !UPT ;  /* 0x0000000628067292 */ /* 0x000fcc000f8e3c3f */
[----:B------:R-:W-:-:S07]  /*1a90*/  IMAD.U32 R7, RZ, RZ, UR6 ;  /* 0x00000006ff077e24 */ /* 0x000fce000f8e00ff */
.L_x_29:
[----:B------:R-:W-:Y:S05]  /*1aa0*/  @!P0 BRA `(.L_x_23) ;  /* 0x0000000000048947 */ /* 0x000fea0003800000 */
[----:B------:R-:W-:Y:S01]  /*1ab0*/  BPT.TRAP 0x1 ;  /* 0x000000040000795c */ /* 0x000fe20000300000 */
.L_x_23:
[----:B------:R-:W0:Y:S01]  /*1ac0*/  S2UR UR7, SR_CgaCtaId ;  /* 0x00000000000779c3 */ /* 0x000e220000008800 */
[----:B------:R-:W-:Y:S01]  /*1ad0*/  UMOV UR6, 0x400 ;  /* 0x0000040000067882 */ /* 0x000fe20000000000 */
[----:B------:R-:W-:Y:S01]  /*1ae0*/  IMAD.U32 R5, RZ, RZ, UR5 ;  /* 0x00000005ff057e24 */ /* 0x000fe2000f8e00ff */
[----:B------:R-:W-:Y:S01]  /*1af0*/  SHF.L.U32 R4, R7, 0x1f, RZ ;  /* 0x0000001f07047819 */ /* 0x000fe200000006ff */
[----:B0-----:R-:W-:-:S06]  /*1b00*/  ULEA UR6, UR7, UR6, 0x18 ;  /* 0x0000000607067291 */ /* 0x001fcc000f8ec03f */
[----:B------:R-:W-:-:S04]  /*1b10*/  IMAD.U32 R6, RZ, RZ, UR6 ;  /* 0x00000006ff067e24 */ /* 0x000fc8000f8e00ff */
[----:B------:R-:W-:-:S04]  /*1b20*/  IMAD R5, R5, 0x8, R6 ;  /* 0x0000000805057824 */ /* 0x000fc800078e0206 */
[----:B------:R0:W1:Y:S01]  /*1b30*/  SYNCS.PHASECHK.TRANS64.TRYWAIT P1, [R5+URZ], R4 ;  /* 0x00000004050075a7 */ /* 0x000062000802017f */
[----:B------:R-:W-:Y:S05]  /*1b40*/  @!P0 BRA `(.L_x_24) ;  /* 0x0000000000048947 */ /* 0x000fea0003800000 */
[----:B------:R-:W-:Y:S01]  /*1b50*/  BPT.TRAP 0x1 ;  /* 0x000000040000795c */ /* 0x000fe20000300000 */
.L_x_24:
[----:B-1----:R-:W-:Y:S05]  /*1b60*/  @P1 BRA `(.L_x_25) ;  /* 0x0000000000081947 */ /* 0x002fea0003800000 */
[----:B------:R-:W1:Y:S02]  /*1b70*/  SYNCS.PHASECHK.TRANS64.TRYWAIT P1, [R5+URZ], R4 ;  /* 0x00000004050075a7 */ /* 0x000e64000802017f */
[----:B-1----:R-:W-:Y:S05]  /*1b80*/  @!P1 BRA `(.L_x_26) ;  /* 0x0000006000c49947 */ /* 0x002fea0003800000 */
.L_x_25:
[----:B------:R-:W-:Y:S01]  /*1b90*/  ULEA UR6, UR5, UR45, 0xa ;  /* 0x0000002d05067291 */ /* 0x000fe2000f8e503f */
[----:B------:R-:W-:Y:S01]  /*1ba0*/  WARPGROUP.ARRIVE ;  /* 0x00000000000079c5 */ /* 0x000fe20000000000 */
[----:B------:R-:W-:Y:S01]  /*1bb0*/  ULEA UR7, UR5, UR4, 0xa ;  /* 0x0000000405077291 */ /* 0x000fe2000f8e503f */
[----:B------:R-:W-:Y:S01]  /*1bc0*/  UMOV UR9, 0x40000040 ;  /* 0x4000004000097882 */ /* 0x000fe20000000000 */
[----:B------:R-:W-:-:S03]  /*1bd0*/  UMOV UR11, 0x40000040 ;  /* 0x40000040000b7882 */ /* 0x000fc60000000000 */
[----:B------:R-:W-:Y:S02]  /*1be0*/  UMOV UR8, UR6 ;  /* 0x0000000600087c82 */ /* 0x000fe40008000000 */
[----:B------:R-:W-:Y:S02]  /*1bf0*/  UMOV UR10, UR7 ;  /* 0x00000007000a7c82 */ /* 0x000fe40008000000 */
[----:B------:R-:W-:Y:S01]  /*1c00*/  HGMMA.64x128x16.F32 R24, gdesc[UR8], R24, gsb0 ;  /* 0x01e00000081879f0 */ /* 0x000fe20008000818 */
[----:B------:R-:W-:Y:S02]  /*1c10*/  UIADD3 UR8, UR6, 0x2, URZ ;  /* 0x0000000206087890 */ /* 0x000fe4000fffe03f */
[----:B------:R-:W-:Y:S01]  /*1c20*/  UIADD3 UR10, UR7, 0x2, URZ ;  /* 0x00000002070a7890 */ /* 0x000fe2000fffe03f */
[----:B------:R-:W-:Y:S01]  /*1c30*/  UMOV UR9, 0x40000040 ;  /* 0x4000004000097882 */ /* 0x000fe20000000000 */
[----:B------:R-:W-:Y:S01]  /*1c40*/  UMOV UR11, 0x40000040 ;  /* 0x40000040000b7882 */ /* 0x000fe20000000000 */
[----:B------:R-:W-:-:S02]  /*1c50*/  WARPGROUP.DEPBAR.LE gsb0, 0x0 ;  /* 0x00008000000079c5 */ /* 0x000fc40000010000 */
        /* <DEDUP_REMOVED lines=18> */
[----:B------:R-:W-:Y:S01]  /*1d80*/  BPT.TRAP 0x1 ;  /* 0x000000040000795c */ /* 0x000fe20000300000 */
.L_x_27:
[----:B------:R-:W-:-:S13]  /*1d90*/  ISETP.NE.AND P1, PT, R22, RZ, PT ;  /* 0x000000ff1600720c */ /* 0x000fda0003f25270 */
[----:B01----:R-:W-:-:S04]  /*1da0*/  @P1 IMAD R4, R3, 0x8, R6 ;  /* 0x0000000803041824 */ /* 0x003fc800078e0206 */
[----:B------:R-:W-:-:S05]  /*1db0*/  @P1 VIADD R4, R4, 0x28 ;  /* 0x0000002804041836 */ /* 0x000fca0000000000 */
[----:B------:R-:W-:-:S04]  /*1dc0*/  @P1 PRMT R4, R19, 0x654, R4 ;  /* 0x0000065413041816 */ /* 0x000fc80000000004 */
[----:B------:R0:W-:Y:S01]  /*1dd0*/  @P1 SYNCS.ARRIVE.TRANS64.RED.A1T0 RZ, [R4+URZ], RZ ;  /* 0x000000ff04ff19a7 */ /* 0x0001e2000810043f */
[----:B------:R-:W-:-:S13]  /*1de0*/  ISETP.GT.U32.AND P1, PT, R18, 0x1, PT ;  /* 0x000000011200780c */ /* 0x000fda0003f24070 */
[----:B0-----:R-:W-:Y:S05]  /*1df0*/  @P1 BRA `(.L_x_28) ;  /* 0x0000000000041947 */ /* 0x001fea0003800000 */
[----:B------:R-:W-:Y:S01]  /*1e00*/  BPT.TRAP 0x1 ;  /* 0x000000040000795c */ /* 0x000fe20000300000 */
.L_x_28:
[----:B------:R-:W-:Y:S01]  /*1e10*/  UIADD3 UR5, UR5, 0x1, URZ ;  /* 0x0000000105057890 */ /* 0x000fe2000fffe03f */
[C---:B------:R-:W-:Y:S01]  /*1e20*/  ISETP.GT.AND P2, PT, R0.reuse, 0x1, PT ;  /* 0x000000010000780c */ /* 0x040fe20003f44270 */
[----:B------:R-:W-:Y:S02]  /*1e30*/  VIADD R3, R3, 0x1 ;  /* 0x0000000103037836 */ /* 0x000fe40000000000 */
[----:B------:R-:W-:Y:S01]  /*1e40*/  UISETP.NE.AND UP0, UPT, UR5, 0x5, UPT ;  /* 0x000000050500788c */ /* 0x000fe2000bf05270 */
[----:B------:R-:W-:Y:S02]  /*1e50*/  VIADD R0, R0, 0xffffffff ;  /* 0xffffffff00007836 */ /* 0x000fe40000000000 */
[C---:B------:R-:W-:Y:S01]  /*1e60*/  ISETP.NE.AND P1, PT, R3.reuse, 0x5, PT ;  /* 0x000000050300780c */ /* 0x040fe20003f25270 */
[----:B------:R-:W-:Y:S02]  /*1e70*/  USEL UR6, URZ, 0x1, UP0 ;  /* 0x000000013f067887 */ /* 0x000fe40008000000 */
[----:B------:R-:W-:Y:S01]  /*1e80*/  USEL UR5, UR5, URZ, UP0 ;  /* 0x0000003f05057287 */ /* 0x000fe20008000000 */
[----:B------:R-:W-:-:S03]  /*1e90*/  SEL R3, R3, RZ, P1 ;  /* 0x000000ff03037207 */ /* 0x000fc60000800000 */
[----:B------:R-:W-:Y:S01]  /*1ea0*/  LOP3.LUT R7, R7, UR6, RZ, 0x3c, !PT ;  /* 0x0000000607077c12 */ /* 0x000fe2000f8e3cff */
[----:B------:R-:W-:Y:S07]  /*1eb0*/  @P2 BRA `(.L_x_29) ;  /* 0xfffffff800f82947 */ /* 0x000fee000383ffff */
.L_x_22:
[----:B01----:R-:W0:Y:S02]  /*1ec0*/  LDC R0, c[0x0][0x28c] ;  /* 0x0000a300ff007b82 */ /* 0x003e240000000800 */
[----:B0-----:R-:W-:-:S13]  /*1ed0*/  ISETP.GE.AND P1, PT, R0, 0x1, PT ;  /* 0x000000010000780c */ /* 0x001fda0003f26270 */
[----:B------:R-:W-:Y:S05]  /*1ee0*/  @!P1 BRA `(.L_x_30) ;  /* 0x0000000000449947 */ /* 0x000fea0003800000 */
[----:B------:R-:W-:Y:S05]  /*1ef0*/  @!P0 BRA `(.L_x_31) ;  /* 0x0000000000048947 */ /* 0x000fea0003800000 */
[----:B------:R-:W-:Y:S01]  /*1f00*/  BPT.TRAP 0x1 ;  /* 0x000000040000795c */ /* 0x000fe20000300000 */
.L_x_31:
[----:B------:R-:W-:-:S13]  /*1f10*/  ISETP.NE.AND P0, PT, R22, RZ, PT ;  /* 0x000000ff1600720c */ /* 0x000fda0003f05270 */
[----:B------:R-:W-:-:S05]  /*1f20*/  VOTEU.ANY UP0, P0 ;  /* 0x00000000003f7886 */ /* 0x000fca0000000100 */
[----:B------:R-:W-:-:S06]  /*1f30*/  @UP0 UIADD3 UR4, UR44, UR41, URZ ;  /* 0x000000292c040290 */ /* 0x000fcc000fffe03f */
[----:B------:R-:W-:Y:S02]  /*1f40*/  IMAD.U32 R4, RZ, RZ, UR4 ;  /* 0x00000004ff047e24 */ /* 0x000fe4000f8e00ff */
[----:B------:R-:W-:Y:S02]  /*1f50*/  IMAD.U32 R3, RZ, RZ, UR4 ;  /* 0x00000004ff037e24 */ /* 0x000fe4000f8e00ff */
[----:B------:R-:W-:-:S05]  /*1f60*/  @P0 IMAD.WIDE.U32 R4, R4, -0x33333333, RZ ;  /* 0xcccccccd04040825 */ /* 0x000fca00078e00ff */
[----:B------:R-:W-:-:S05]  /*1f70*/  @P0 SHF.R.U32.HI R0, RZ, 0x2, R5 ;  /* 0x00000002ff000819 */ /* 0x000fca0000011605 */
[----:B------:R-:W-:-:S04]  /*1f80*/  @P0 IMAD R0, R0, -0x5, R3 ;  /* 0xfffffffb00000824 */ /* 0x000fc800078e0203 */
[----:B------:R-:W-:-:S04]  /*1f90*/  @P0 IMAD R0, R0, 0x8, R6 ;  /* 0x0000000800000824 */ /* 0x000fc800078e0206 */
[----:B------:R-:W-:-:S05]  /*1fa0*/  @P0 VIADD R0, R0, 0x28 ;  /* 0x0000002800000836 */ /* 0x000fca0000000000 */
[----:B------:R-:W-:-:S04]  /*1fb0*/  @P0 PRMT R0, R19, 0x654, R0 ;  /* 0x0000065413000816 */ /* 0x000fc80000000000 */
[----:B------:R0:W-:Y:S01]  /*1fc0*/  @P0 SYNCS.ARRIVE.TRANS64.RED.A1T0 RZ, [R0+URZ], RZ ;  /* 0x000000ff00ff09a7 */ /* 0x0001e2000810043f */
[----:B------:R-:W-:-:S13]  /*1fd0*/  ISETP.GT.U32.AND P0, PT, R18, 0x1, PT ;  /* 0x000000011200780c */ /* 0x000fda0003f04070 */
[----:B0-----:R-:W-:Y:S05]  /*1fe0*/  @P0 BRA `(.L_x_30) ;  /* 0x0000000000040947 */ /* 0x001fea0003800000 */
[----:B------:R-:W-:Y:S01]  /*1ff0*/  BPT.TRAP 0x1 ;  /* 0x000000040000795c */ /* 0x000fe20000300000 */
.L_x_30:
[----:B------:R-:W-:Y:S01]  /*2000*/  IMAD.SHL.U32 R100, R100, 0x80, RZ ;  /* 0x0000008064647824 */ /* 0x000fe200078e00ff */
[----:B------:R-:W-:Y:S01]  /*2010*/  UIADD3 UR41, UR43, UR41, URZ ;  /* 0x000000292b297290 */ /* 0x000fe2000fffe03f */
[----:B------:R-:W-:Y:S01]  /*2020*/  SHF.R.S32.HI R11, RZ, 0x1f, R101 ;  /* 0x0000001fff0b7819 */ /* 0x000fe20000011465 */
[----:B------:R-:W-:Y:S01]  /*2030*/  UISETP.GE.U32.AND UP1, UPT, UR43, 0x5, UPT ;  /* 0x000000052b00788c */ /* 0x000fe2000bf26070 */
[----:B------:R-:W-:Y:S01]  /*2040*/  IMAD.SHL.U32 R6, R103, 0x80, RZ ;  /* 0x0000008067067824 */ /* 0x000fe200078e00ff */
[----:B------:R-:W-:Y:S01]  /*2050*/  ULDC UR7, c[0x0][0x288] ;  /* 0x0000a20000077ab9 */ /* 0x000fe20000000800 */
[C---:B------:R-:W-:Y:S01]  /*2060*/  LOP3.LUT R8, R100.reuse, 0x6, R95, 0xf8, !PT ;  /* 0x0000000664087812 */ /* 0x040fe200078ef85f */
[----:B------:R-:W-:Y:S01]  /*2070*/  UISETP.GT.U32.AND UP0, UPT, UR41, 0x4, UPT ;  /* 0x000000042900788c */ /* 0x000fe2000bf04070 */
[----:B------:R-:W-:Y:S01]  /*2080*/  ISETP.GE.AND P0, PT, R100, UR7, PT ;  /* 0x0000000764007c0c */ /* 0x000fe2000bf06270 */
[----:B------:R-:W-:Y:S01]  /*2090*/  ULDC.64 UR4, c[0x0][0x5d0] ;  /* 0x0001740000047ab9 */ /* 0x000fe20000000a00 */
[--C-:B------:R-:W-:Y:S01]  /*20a0*/  SHF.R.S32.HI R9, RZ, 0x1f, R8.reuse ;  /* 0x0000001fff097819 */ /* 0x100fe20000011408 */
[----:B------:R-:W-:Y:S01]  /*20b0*/  ULDC UR10, c[0x0][0x284] ;  /* 0x0000a100000a7ab9 */ /* 0x000fe20000000800 */
[----:B------:R-:W-:Y:S01]  /*20c0*/  IMAD R0, R11, UR4, RZ ;  /* 0x000000040b007c24 */ /* 0x000fe2000f8e02ff */
[----:B------:R-:W-:Y:S01]  /*20d0*/  UISETP.LT.U32.AND UP0, UPT, UR43, 0x5, UP0 ;  /* 0x000000052b00788c */ /* 0x000fe20008701070 */
[----:B------:R-:W-:Y:S01]  /*20e0*/  ISETP.GE.OR P0, PT, R6, UR10, P0 ;  /* 0x0000000a06007c0c */ /* 0x000fe20008706670 */
[----:B------:R-:W-:Y:S01]  /*20f0*/  IMAD.WIDE.U32 R4, R101, UR4, R8 ;  /* 0x0000000465047c25 */ /* 0x000fe2000f8e0008 */
[----:B------:R-:W-:Y:S01]  /*2100*/  ULDC.64 UR8, c[0x0][0x5c8] ;  /* 0x0001720000087ab9 */ /* 0x000fe20000000a00 */
[----:B------:R-:W-:-:S02]  /*2110*/  USEL UR6, URZ, 0x1, !UP0 ;  /* 0x000000013f067887 */ /* 0x000fc4000c000000 */
[----:B------:R-:W-:Y:S01]  /*2120*/  IMAD R3, R101, UR5, R0 ;  /* 0x0000000565037c24 */ /* 0x000fe2000f8e0200 */
[----:B------:R-:W-:Y:S01]  /*2130*/  @UP1 UIMAD.WIDE.U32 UR4, UR41, -0x33333333, URZ ;  /* 0xcccccccd290418a5 */ /* 0x000fe2000f8e003f */
[----:B------:R-:W-:Y:S01]  /*2140*/  IMAD.WIDE R104, R103, 0x80, R88 ;  /* 0x0000008067687825 */ /* 0x000fe200078e0258 */
[----:B------:R-:W-:Y:S02]  /*2150*/  ULOP3.LUT UR40, UR40, UR6, URZ, 0x3c, !UPT ;  /* 0x0000000628287292 */ /* 0x000fe4000f8e3c3f */
[----:B------:R-:W-:Y:S01]  /*2160*/  @UP1 USHF.R.U32.HI UR4, URZ, 0x2, UR5 ;  /* 0x000000023f041899 */ /* 0x000fe20008011605 */
[----:B------:R-:W-:Y:S02]  /*2170*/  IMAD.IADD R5, R5, 0x1, R3 ;  /* 0x0000000105057824 */ /* 0x000fe400078e0203 */
[----:B------:R-:W-:Y:S01]  /*2180*/  IMAD R3, R105, UR8, RZ ;  /* 0x0000000869037c24 */ /* 0x000fe2000f8e02ff */
[----:B------:R-:W-:Y:S01]  /*2190*/  @UP1 ULOP3.LUT UR40, UR40, 0x1, UR4, 0x78, !UPT ;  /* 0x0000000128281892 */ /* 0x000fe2000f8e7804 */
[----:B------:R-:W-:-:S04]  /*21a0*/  IMAD.WIDE.U32 R106, R104, UR8, R4 ;  /* 0x00000008686a7c25 */ /* 0x000fc8000f8e0004 */
[----:B------:R-:W-:Y:S02]  /*21b0*/  IMAD R7, R104, UR9, R3 ;  /* 0x0000000968077c24 */ /* 0x000fe4000f8e0203 */
[----:B------:R-:W-:Y:S01]  /*21c0*/  IMAD.MOV.U32 R0, RZ, RZ, -0x1 ;  /* 0xffffffffff007424 */ /* 0x000fe200078e00ff */
[----:B------:R-:W-:Y:S06]  /*21d0*/  @P0 BRA `(.L_x_32) ;  /* 0x00000040001c0947 */ /* 0x000fec0003800000 */
[----:B-----5:R-:W-:Y:S01]  /*21e0*/  FSETP.NEU.AND P0, PT, R90, RZ, PT ;  /* 0x000000ff5a00720b */ /* 0x020fe20003f0d000 */
[----:B------:R-:W-:Y:S01]  /*21f0*/  IMAD.IADD R4, R94, 0x1, -R100 ;  /* 0x000000015e047824 */ /* 0x000fe200078e0a64 */
[----:B------:R-:W-:Y:S01]  /*2200*/  BSSY B0, `(.L_x_32) ;  /* 0x0000404000007945 */ /* 0x000fe20003800000 */
[----:B------:R-:W-:Y:S02]  /*2210*/  IMAD.IADD R3, R99, 0x1, -R6 ;  /* 0x0000000163037824 */ /* 0x000fe400078e0a06 */
[----:B------:R-:W-:Y:S01]  /*2220*/  IMAD.IADD R103, R107, 0x1, R7 ;  /* 0x000000016b677824 */ /* 0x000fe200078e0207 */
[----:B------:R-:W-:-:S04]  /*2230*/  ISETP.GT.AND P2, PT, R4, RZ, PT ;  /* 0x000000ff0400720c */ /* 0x000fc80003f44270 */
[----:B------:R-:W-:-:S03]  /*2240*/  ISETP.GT.AND P1, PT, R3, RZ, P2 ;  /* 0x000000ff0300720c */ /* 0x000fc60001724270 */
[----:B------:R-:W-:Y:S10]  /*2250*/  @!P0 BRA `(.L_x_33) ;  /* 0x0000002c00288947 */ /* 0x000ff40003800000 */
[----:B------:R-:W0:Y:S01]  /*2260*/  LDC.64 R110, c[0x0][0x5b8] ;  /* 0x00016e00ff6e7b82 */ /* 0x000e220000000a00 */
[----:B------:R-:W-:-:S07]  /*2270*/  ULDC.64 UR4, c[0x0][0x5c0] ;  /* 0x0001700000047ab9 */ /* 0x000fce0000000a00 */
[----:B------:R-:W1:Y:S08]  /*2280*/  LDC.64 R112, c[0x0][0x5b0] ;  /* 0x00016c00ff707b82 */ /* 0x000e700000000a00 */
[----:B------:R-:W2:Y:S01]  /*2290*/  LDC.64 R114, c[0x0][0x5a8] ;  /* 0x00016a00ff727b82 */ /* 0x000ea20000000a00 */
[-C--:B0-----:R-:W-:Y:S02]  /*22a0*/  IMAD R6, R11, R110.reuse, RZ ;  /* 0x0000006e0b067224 */ /* 0x081fe400078e02ff */
[----:B------:R-:W-:-:S04]  /*22b0*/  IMAD.WIDE.U32 R108, R101, R110, R8 ;  /* 0x0000006e656c7225 */ /* 0x000fc800078e0008 */
[----:B------:R-:W-:Y:S02]  /*22c0*/  IMAD R107, R101, R111, R6 ;  /* 0x0000006f656b7224 */ /* 0x000fe400078e0206 */
[-C--:B-1----:R-:W-:Y:S02]  /*22d0*/  IMAD R5, R105, R112.reuse, RZ ;  /* 0x0000007069057224 */ /* 0x082fe400078e02ff */
[----:B------:R-:W-:Y:S02]  /*22e0*/  IMAD.IADD R13, R109, 0x1, R107 ;  /* 0x000000016d0d7824 */ /* 0x000fe400078e026b */
[----:B------:R-:W-:Y:S02]  /*22f0*/  IMAD.MOV.U32 R12, RZ, RZ, R108 ;  /* 0x000000ffff0c7224 */ /* 0x000fe400078e006c */
[C---:B------:R-:W-:Y:S02]  /*2300*/  IMAD R111, R104.reuse, R113, R5 ;  /* 0x00000071686f7224 */ /* 0x040fe400078e0205 */
[----:B------:R-:W-:-:S04]  /*2310*/  IMAD.WIDE.U32 R6, R104, R112, R12 ;  /* 0x0000007068067225 */ /* 0x000fc800078e000c */
[----:B------:R-:W-:Y:S01]  /*2320*/  IMAD.IADD R5, R7, 0x1, R111 ;  /* 0x0000000107057824 */ /* 0x000fe200078e026f */
[----:B--2---:R-:W-:-:S04]  /*2330*/  LEA R14, P0, R6, R114, 0x1 ;  /* 0x00000072060e7211 */ /* 0x004fc800078008ff */
[----:B------:R-:W-:-:S05]  /*2340*/  LEA.HI.X R15, R6, R115, R5, 0x1, P0 ;  /* 0x00000073060f7211 */ /* 0x000fca00000f0c05 */
[----:B------:R0:W2:Y:S01]  /*2350*/  @P1 LDG.E.LTC128B.U16 R5, desc[UR38][R14.64] ;  /* 0x000000260e051981 */ /* 0x0000a2000c1e1520 */
[----:B------:R-:W-:Y:S01]  /*2360*/  LEA R10, P0, R106, UR4, 0x1 ;  /* 0x000000046a0a7c11 */ /* 0x000fe2000f8008ff */
[----:B------:R-:W-:Y:S01]  /*2370*/  IMAD.WIDE.U32 R6, R104, R112, R8 ;  /* 0x0000007068067225 */ /* 0x000fe200078e0008 */
[----:B------:R-:W-:Y:S03]  /*2380*/  BSSY B1, `(.L_x_34) ;  /* 0x0000012000017945 */ /* 0x000fe60003800000 */
[----:B------:R-:W-:Y:S02]  /*2390*/  IMAD.IADD R7, R111, 0x1, R7 ;  /* 0x000000016f077824 */ /* 0x000fe400078e0207 */
[----:B------:R-:W-:Y:S01]  /*23a0*/  IMAD.WIDE.U32 R20, R101, R110, R6 ;  /* 0x0000006e65147225 */ /* 0x000fe200078e0006 */
[----:B0-----:R-:W-:-:S03]  /*23b0*/  SHF.L.U64.HI R15, R112, 0x3, R113 ;  /* 0x00000003700f7819 */ /* 0x001fc60000010271 */
[----:B------:R-:W-:Y:S01]  /*23c0*/  IMAD.IADD R7, R107, 0x1, R21 ;  /* 0x000000016b077824 */ /* 0x000fe200078e0215 */
[----:B------:R-:W-:Y:S01]  /*23d0*/  LEA R6, P4, R20, R114, 0x1 ;  /* 0x0000007214067211 */ /* 0x000fe200078808ff */
[----:B------:R-:W-:-:S03]  /*23e0*/  IMAD.SHL.U32 R14, R112, 0x8, RZ ;  /* 0x00000008700e7824 */ /* 0x000fc600078e00ff */
[----:B------:R-:W-:Y:S01]  /*23f0*/  LEA.HI.X R7, R20, R115, R7, 0x1, P4 ;  /* 0x0000007314077211 */ /* 0x000fe200020f0c07 */
[----:B--2---:R-:W-:-:S05]  /*2400*/  HADD2.F32 R11, -RZ, R5.H0_H0 ;  /* 0x20000005ff0b7230 */ /* 0x004fca0000004100 */
[----:B------:R-:W-:-:S04]  /*2410*/  FMUL R11, R11, R90 ;  /* 0x0000005a0b0b7220 */ /* 0x000fc80000400000 */
[----:B------:R-:W-:Y:S01]  /*2420*/  FFMA R24, R24, R23, R11 ;  /* 0x0000001718187223 */ /* 0x000fe2000000000b */
[----:B------:R-:W-:Y:S02]  /*2430*/  LEA.HI.X R11, R106, UR5, R103, 0x1, P0 ;  /* 0x000000056a0b7c11 */ /* 0x000fe400080f0c67 */
[----:B------:R-:W-:Y:S02]  /*2440*/  ISETP.GT.AND P0, PT, R4, 0x1, PT ;  /* 0x000000010400780c */ /* 0x000fe40003f04270 */
[----:B------:R-:W-:Y:S02]  /*2450*/  F2FP.F16.F32.PACK_AB R24, RZ, R24 ;  /* 0x00000018ff18723e */ /* 0x000fe400000000ff */
[----:B------:R-:W-:-:S03]  /*2460*/  ISETP.GT.AND P3, PT, R3, RZ, P0 ;  /* 0x000000ff0300720c */ /* 0x000fc60000764270 */
[----:B------:R0:W-:Y:S10]  /*2470*/  @P1 STG.E.U16 desc[UR38][R10.64], R24 ;  /* 0x000000180a001986 */ /* 0x0001f4000c101526 */
[----:B------:R-:W-:Y:S05]  /*2480*/  @!P3 BRA `(.L_x_35) ;  /* 0x000000000004b947 */ /* 0x000fea0003800000 */
[----:B------:R1:W5:Y:S02]  /*2490*/  LDG.E.LTC128B.U16 R5, desc[UR38][R6.64+0x2] ;  /* 0x0000022606057981 */ /* 0x000364000c1e1520 */
.L_x_35:
[----:B------:R-:W-:Y:S05]  /*24a0*/  BSYNC B1 ;  /* 0x0000000000017941 */ /* 0x000fea0003800000 */
.L_x_34:
[----:B-----5:R-:W-:Y:S01]  /*24b0*/  HADD2.F32 R103, -RZ, R5.H0_H0 ;  /* 0x20000005ff677230 */ /* 0x020fe20000004100 */
[----:B------:R-:W-:Y:S01]  /*24c0*/  ISETP.GT.AND P2, PT, R3, 0x8, P2 ;  /* 0x000000080300780c */ /* 0x000fe20001744270 */
[----:B------:R-:W-:Y:S01]  /*24d0*/  IMAD.WIDE.U32 R20, R104, R112, R14 ;  /* 0x0000007068147225 */ /* 0x000fe200078e000e */
[----:B0-----:R-:W-:-:S03]  /*24e0*/  PRMT R24, R5, 0x7610, R24 ;  /* 0x0000761005187816 */ /* 0x001fc60000000018 */
[----:B------:R-:W-:Y:S01]  /*24f0*/  FMUL R12, R103, R90 ;  /* 0x0000005a670c7220 */ /* 0x000fe20000400000 */
[----:B------:R-:W-:Y:S01]  /*2500*/  IMAD.IADD R111, R111, 0x1, R21 ;  /* 0x000000016f6f7824 */ /* 0x000fe200078e0215 */
[----:B------:R-:W-:Y:S02]  /*2510*/  IADD3 R108, P1, R108, R20, RZ ;  /* 0x000000146c6c7210 */ /* 0x000fe40007f3e0ff */
[----:B------:R-:W-:-:S03]  /*2520*/  FFMA R12, R25, R23, R12 ;  /* 0x00000017190c7223 */ /* 0x000fc6000000000c */
[----:B------:R-:W-:Y:S01]  /*2530*/  IMAD.X R13, R111, 0x1, R13, P1 ;  /* 0x000000016f0d7824 */ /* 0x000fe200008e060d */
[C---:B------:R-:W-:Y:S02]  /*2540*/  LEA R14, P1, R108.reuse, R114, 0x1 ;  /* 0x000000726c0e7211 */ /* 0x040fe400078208ff */
[----:B------:R-:W-:Y:S02]  /*2550*/  F2FP.F16.F32.PACK_AB R12, RZ, R12 ;  /* 0x0000000cff0c723e */ /* 0x000fe400000000ff */
[----:B------:R-:W-:Y:S02]  /*2560*/  LEA.HI.X R15, R108, R115, R13, 0x1, P1 ;  /* 0x000000736c0f7211 */ /* 0x000fe400008f0c0d */
[----:B------:R-:W-:-:S05]  /*2570*/  PRMT R21, R12, 0x7610, R21 ;  /* 0x000076100c157816 */ /* 0x000fca0000000015 */
[----:B------:R0:W-:Y:S04]  /*2580*/  @P3 STG.E.U16 desc[UR38][R10.64+0x2], R21 ;  /* 0x000002150a003986 */ /* 0x0001e8000c101526 */
[----:B------:R-:W2:Y:S01]  /*2590*/  @P2 LDG.E.LTC128B.U16 R24, desc[UR38][R14.64] ;  /* 0x000000260e182981 */ /* 0x000ea2000c1e1520 */
[----:B------:R-:W-:Y:S01]  /*25a0*/  IADD3 R20, P1, R8, R20, RZ ;  /* 0x0000001408147210 */ /* 0x000fe20007f3e0ff */
[----:B------:R-:W-:Y:S01]  /*25b0*/  BSSY B1, `(.L_x_36) ;  /* 0x0000011000017945 */ /* 0x000fe20003800000 */
[----:B------:R-:W-:Y:S02]  /*25c0*/  SHF.L.U64.HI R13, R91, 0x1, R92 ;  /* 0x000000015b0d7819 */ /* 0x000fe4000001025c */
[----:B------:R-:W-:Y:S01]  /*25d0*/  ISETP.GT.AND P0, PT, R3, 0x8, P0 ;  /* 0x000000080300780c */ /* 0x000fe20000704270 */
[----:B0-----:R-:W-:Y:S01]  /*25e0*/  IMAD.X R21, R9, 0x1, R111, P1 ;  /* 0x0000000109157824 */ /* 0x001fe200008e066f */
[----:B------:R-:W-:Y:S01]  /*25f0*/  LEA R12, P1, R91, R10, 0x1 ;  /* 0x0000000a5b0c7211 */ /* 0x000fe200078208ff */
[----:B------:R-:W-:-:S04]  /*2600*/  IMAD.WIDE.U32 R20, R101, R110, R20 ;  /* 0x0000006e65147225 */ /* 0x000fc800078e0014 */
[----:B------:R-:W-:Y:S01]  /*2610*/  IMAD.X R13, R13, 0x1, R11, P1 ;  /* 0x000000010d0d7824 */ /* 0x000fe200008e060b */
[----:B------:R-:W-:Y:S01]  /*2620*/  LEA R8, P3, R20, R114, 0x1 ;  /* 0x0000007214087211 */ /* 0x000fe200078608ff */
[----:B------:R-:W-:-:S05]  /*2630*/  IMAD.IADD R9, R107, 0x1, R21 ;  /* 0x000000016b097824 */ /* 0x000fca00078e0215 */
[----:B------:R-:W-:Y:S01]  /*2640*/  LEA.HI.X R9, R20, R115, R9, 0x1, P3 ;  /* 0x0000007314097211 */ /* 0x000fe200018f0c09 */
[----:B--2---:R-:W-:-:S05]  /*2650*/  HADD2.F32 R5, -RZ, R24.H0_H0 ;  /* 0x20000018ff057230 */ /* 0x004fca0000004100 */
[----:B------:R-:W-:-:S04]  /*2660*/  FMUL R5, R5, R90 ;  /* 0x0000005a05057220 */ /* 0x000fc80000400000 */
[----:B------:R-:W-:-:S05]  /*2670*/  FFMA R5, R26, R23, R5 ;  /* 0x000000171a057223 */ /* 0x000fca0000000005 */
[----:B------:R-:W-:-:S05]  /*2680*/  F2FP.F16.F32.PACK_AB R5, RZ, R5 ;  /* 0x00000005ff05723e */ /* 0x000fca00000000ff */
[----:B------:R0:W-:Y:S01]  /*2690*/  @P2 STG.E.U16 desc[UR38][R12.64], R5 ;  /* 0x000000050c002986 */ /* 0x0001e2000c101526 */
[----:B------:R-:W-:Y:S05]  /*26a0*/  @!P0 BRA `(.L_x_37) ;  /* 0x0000000000048947 */ /* 0x000fea0003800000 */
[----:B------:R2:W5:Y:S02]  /*26b0*/  LDG.E.LTC128B.U16 R24, desc[UR38][R8.64+0x2] ;  /* 0x0000022608187981 */ /* 0x000564000c1e1520 */
.L_x_37:
[----:B------:R-:W-:Y:S05]  /*26c0*/  BSYNC B1 ;  /* 0x0000000000017941 */ /* 0x000fea0003800000 */
.L_x_36:
[----:B0----5:R-:W-:Y:S01]  /*26d0*/  HADD2.F32 R5, -RZ, R24.H0_H0 ;  /* 0x20000018ff057230 */ /* 0x021fe20000004100 */
[----:B------:R-:W-:Y:S01]  /*26e0*/  ISETP.GT.AND P1, PT, R4, 0x8, PT ;  /* 0x000000080400780c */ /* 0x000fe20003f24270 */
[----:B------:R-:W-:Y:S03]  /*26f0*/  BSSY B1, `(.L_x_38) ;  /* 0x0000008000017945 */ /* 0x000fe60003800000 */
[----:B------:R-:W-:Y:S01]  /*2700*/  FMUL R14, R5, R90 ;  /* 0x0000005a050e7220 */ /* 0x000fe20000400000 */
[----:B------:R-:W-:-:S03]  /*2710*/  ISETP.GT.AND P2, PT, R3, RZ, P1 ;  /* 0x000000ff0300720c */ /* 0x000fc60000f44270 */
[----:B------:R-:W-:-:S05]  /*2720*/  FFMA R14, R27, R23, R14 ;  /* 0x000000171b0e7223 */ /* 0x000fca000000000e */
[----:B------:R-:W-:-:S05]  /*2730*/  F2FP.F16.F32.PACK_AB R14, RZ, R14 ;  /* 0x0000000eff0e723e */ /* 0x000fca00000000ff */
[----:B------:R0:W-:Y:S01]  /*2740*/  @P0 STG.E.U16 desc[UR38][R12.64+0x2], R14 ;  /* 0x0000020e0c000986 */ /* 0x0001e2000c101526 */
[----:B------:R-:W-:Y:S05]  /*2750*/  @!P2 BRA `(.L_x_39) ;  /* 0x000000000004a947 */ /* 0x000fea0003800000 */
[----:B------:R3:W5:Y:S02]  /*2760*/  LDG.E.LTC128B.U16 R24, desc[UR38][R6.64+0x10] ;  /* 0x0000102606187981 */ /* 0x000764000c1e1520 */
.L_x_39:
[----:B------:R-:W-:Y:S05]  /*2770*/  BSYNC B1 ;  /* 0x0000000000017941 */ /* 0x000fea0003800000 */
.L_x_38:
[----:B-----5:R-:W-:Y:S01]  /*2780*/  HADD2.F32 R5, -RZ, R24.H0_H0 ;  /* 0x20000018ff057230 */ /* 0x020fe20000004100 */
        /* <DEDUP_REMOVED lines=9> */
.L_x_41:
[----:B------:R-:W-:Y:S05]  /*2820*/  BSYNC B1 ;  /* 0x0000000000017941 */ /* 0x000fea0003800000 */
.L_x_40:
[----:B----45:R-:W-:Y:S01]  /*2830*/  HADD2.F32 R5, -RZ, R24.H0_H0 ;  /* 0x20000018ff057230 */ /* 0x030fe20000004100 */
[----:B------:R-:W-:Y:S01]  /*2840*/  ISETP.GT.AND P1, PT, R3, 0x8, P1 ;  /* 0x000000080300780c */ /* 0x000fe20000f24270 */
[----:B------:R-:W-:Y:S03]  /*2850*/  BSSY B1, `(.L_x_42) ;  /* 0x0000007000017945 */ /* 0x000fe60003800000 */
[----:B0-----:R-:W-:-:S04]  /*2860*/  FMUL R14, R5, R90 ;  /* 0x0000005a050e7220 */ /* 0x001fc80000400000 */
[----:B------:R-:W-:-:S05]  /*2870*/  FFMA R14, R29, R23, R14 ;  /* 0x000000171d0e7223 */ /* 0x000fca000000000e */
[----:B------:R-:W-:-:S05]  /*2880*/  F2FP.F16.F32.PACK_AB R14, RZ, R14 ;  /* 0x0000000eff0e723e */ /* 0x000fca00000000ff */
[----:B------:R0:W-:Y:S01]  /*2890*/  @P3 STG.E.U16 desc[UR38][R10.64+0x12], R14 ;  /* 0x0000120e0a003986 */ /* 0x0001e2000c101526 */
[----:B------:R-:W-:Y:S05]  /*28a0*/  @!P1 BRA `(.L_x_43) ;  /* 0x0000000000049947 */ /* 0x000fea0003800000 */
[----:B------:R4:W5:Y:S02]  /*28b0*/  LDG.E.LTC128B.U16 R24, desc[UR38][R8.64+0x10] ;  /* 0x0000102608187981 */ /* 0x000964000c1e1520 */
.L_x_43:
[----:B------:R-:W-:Y:S05]  /*28c0*/  BSYNC B1 ;  /* 0x0000000000017941 */ /* 0x000fea0003800000 */
.L_x_42:
[----:B-----5:R-:W-:Y:S01]  /*28d0*/  HADD2.F32 R5, -RZ, R24.H0_H0 ;  /* 0x20000018ff057230 */ /* 0x020fe20000004100 */
[----:B------:R-:W-:Y:S01]  /*28e0*/  ISETP.GT.AND P0, PT, R3, 0x8, P0 ;  /* 0x000000080300780c */ /* 0x000fe20000704270 */
[----:B------:R-:W-:Y:S03]  /*28f0*/  BSSY B1, `(.L_x_44) ;  /* 0x0000007000017945 */ /* 0x000fe60003800000 */
[----:B------:R-:W-:-:S04]  /*2900*/  FMUL R5, R5, R90 ;  /* 0x0000005a05057220 */ /* 0x000fc80000400000 */
[----:B------:R-:W-:-:S05]  /*2910*/  FFMA R5, R30, R23, R5 ;  /* 0x000000171e057223 */ /* 0x000fca0000000005 */
[----:B------:R-:W-:-:S05]  /*2920*/  F2FP.F16.F32.PACK_AB R5, RZ, R5 ;  /* 0x00000005ff05723e */ /* 0x000fca00000000ff */
[----:B------:R0:W-:Y:S01]  /*2930*/  @P1 STG.E.U16 desc[UR38][R12.64+0x10], R5 ;  /* 0x000010050c001986 */ /* 0x0001e2000c101526 */
[----:B------:R-:W-:Y:S05]  /*2940*/  @!P0 BRA `(.L_x_45) ;  /* 0x0000000000048947 */ /* 0x000fea0003800000 */
[----:B------:R0:W5:Y:S02]  /*2950*/  LDG.E.LTC128B.U16 R24, desc[UR38][R8.64+0x12] ;  /* 0x0000122608187981 */ /* 0x000164000c1e1520 */
.L_x_45:
[----:B------:R-:W-:Y:S05]  /*2960*/  BSYNC B1 ;  /* 0x0000000000017941 */ /* 0x000fea0003800000 */
.L_x_44:
        /* <DEDUP_REMOVED lines=10> */
.L_x_47:
[----:B------:R-:W-:Y:S05]  /*2a10*/  BSYNC B1 ;  /* 0x0000000000017941 */ /* 0x000fea0003800000 */
.L_x_46:
        /* <DEDUP_REMOVED lines=10> */
.L_x_49:
[----:B------:R-:W-:Y:S05]  /*2ac0*/  BSYNC B1 ;  /* 0x0000000000017941 */ /* 0x000fea0003800000 */
.L_x_48:
[----:B0----5:R-:W-:Y:S01]  /*2ad0*/  HADD2.F32 R5, -RZ, R24.H0_H0 ;  /* 0x20000018ff057230 */ /* 0x021fe20000004100 */
        /* <DEDUP_REMOVED lines=8> */
.L_x_51:
[----:B------:R-:W-:Y:S05]  /*2b60*/  BSYNC B1 ;  /* 0x0000000000017941 */ /* 0x000fea0003800000 */
.L_x_50:
        /* <DEDUP_REMOVED lines=9> */
.L_x_53:
[----:B------:R-:W-:Y:S05]  /*2c00*/  BSYNC B1 ;  /* 0x0000000000017941 */ /* 0x000fea0003800000 */
.L_x_52:
        /* <DEDUP_REMOVED lines=10> */
.L_x_55:
[----:B------:R-:W-:Y:S05]  /*2cb0*/  BSYNC B1 ;  /* 0x0000000000017941 */ /* 0x000fea0003800000 */
.L_x_54:
        /* <DEDUP_REMOVED lines=10> */
.L_x_57:
[----:B------:R-:W-:Y:S05]  /*2d60*/  BSYNC B1 ;  /* 0x0000000000017941 */ /* 0x000fea0003800000 */
.L_x_56:
        /* <DEDUP_REMOVED lines=9> */
.L_x_59:
[----:B------:R-:W-:Y:S05]  /*2e00*/  BSYNC B1 ;  /* 0x0000000000017941 */ /* 0x000fea0003800000 */
.L_x_58:
        /* <DEDUP_REMOVED lines=9> */
.L_x_61:
[----:B------:R-:W-:Y:S05]  /*2ea0*/  BSYNC B1 ;  /* 0x0000000000017941 */ /* 0x000fea0003800000 */
.L_x_60:
        /* <DEDUP_REMOVED lines=10> */
.L_x_63:
[----:B------:R-:W-:Y:S05]  /*2f50*/  BSYNC B1 ;  /* 0x0000000000017941 */ /* 0x000fea0003800000 */
.L_x_62:
        /* <DEDUP_REMOVED lines=10> */
.L_x_65:
[----:B------:R-:W-:Y:S05]  /*3000*/  BSYNC B1 ;  /* 0x0000000000017941 */ /* 0x000fea0003800000 */
.L_x_64:
        /* <DEDUP_REMOVED lines=9> */
.L_x_67:
[----:B------:R-:W-:Y:S05]  /*30a0*/  BSYNC B1 ;  /* 0x0000000000017941 */ /* 0x000fea0003800000 */
.L_x_66:
        /* <DEDUP_REMOVED lines=9> */
.L_x_69:
[----:B------:R-:W-:Y:S05]  /*3140*/  BSYNC B1 ;  /* 0x0000000000017941 */ /* 0x000fea0003800000 */
.L_x_68:
        /* <DEDUP_REMOVED lines=10> */
.L_x_71:
[----:B------:R-:W-:Y:S05]  /*31f0*/  BSYNC B1 ;  /* 0x0000000000017941 */ /* 0x000fea0003800000 */
.L_x_70:
        /* <DEDUP_REMOVED lines=10> */
.L_x_73:
[----:B------:R-:W-:Y:S05]  /*32a0*/  BSYNC B1 ;  /* 0x0000000000017941 */ /* 0x000fea0003800000 */
.L_x_72:
        /* <DEDUP_REMOVED lines=9> */
.L_x_75:
[----:B------:R-:W-:Y:S05]  /*3340*/  BSYNC B1 ;  /* 0x0000000000017941 */ /* 0x000fea0003800000 */
.L_x_74:
        /* <DEDUP_REMOVED lines=9> */
.L_x_77:
[----:B------:R-:W-:Y:S05]  /*33e0*/  BSYNC B1 ;  /* 0x0000000000017941 */ /* 0x000fea0003800000 */
.L_x_76:
        /* <DEDUP_REMOVED lines=10> */
.L_x_79:
[----:B------:R-:W-:Y:S05]  /*3490*/  BSYNC B1 ;  /* 0x0000000000017941 */ /* 0x000fea0003800000 */
.L_x_78:
        /* <DEDUP_REMOVED lines=10> */
.L_x_81:
[----:B------:R-:W-:Y:S05]  /*3540*/  BSYNC B1 ;  /* 0x0000000000017941 */ /* 0x000fea0003800000 */
.L_x_80:
        /* <DEDUP_REMOVED lines=9> */
.L_x_83:
[----:B------:R-:W-:Y:S05]  /*35e0*/  BSYNC B1 ;  /* 0x0000000000017941 */ /* 0x000fea0003800000 */
.L_x_82:
        /* <DEDUP_REMOVED lines=9> */
.L_x_85:
[----:B------:R-:W-:Y:S05]  /*3680*/  BSYNC B1 ;  /* 0x0000000000017941 */ /* 0x000fea0003800000 */
.L_x_84:
        /* <DEDUP_REMOVED lines=10> */
.L_x_87:
[----:B------:R-:W-:Y:S05]  /*3730*/  BSYNC B1 ;  /* 0x0000000000017941 */ /* 0x000fea0003800000 */
.L_x_86:
        /* <DEDUP_REMOVED lines=10> */
.L_x_89:
[----:B------:R-:W-:Y:S05]  /*37e0*/  BSYNC B1 ;  /* 0x0000000000017941 */ /* 0x000fea0003800000 */
.L_x_88:
        /* <DEDUP_REMOVED lines=9> */
.L_x_91:
[----:B------:R-:W-:Y:S05]  /*3880*/  BSYNC B1 ;  /* 0x0000000000017941 */ /* 0x000fea0003800000 */
.L_x_90:
        /* <DEDUP_REMOVED lines=9> */
.L_x_93:
[----:B------:R-:W-:Y:S05]  /*3920*/  BSYNC B1 ;  /* 0x0000000000017941 */ /* 0x000fea0003800000 */
.L_x_92:
        /* <DEDUP_REMOVED lines=10> */
.L_x_95:
[----:B------:R-:W-:Y:S05]  /*39d0*/  BSYNC B1 ;  /* 0x0000000000017941 */ /* 0x000fea0003800000 */
.L_x_94:
        /* <DEDUP_REMOVED lines=10> */
.L_x_97:
[----:B------:R-:W-:Y:S05]  /*3a80*/  BSYNC B1 ;  /* 0x0000000000017941 */ /* 0x000fea0003800000 */
.L_x_96:
        /* <DEDUP_REMOVED lines=9> */
.L_x_99:
[----:B------:R-:W-:Y:S05]  /*3b20*/  BSYNC B1 ;  /* 0x0000000000017941 */ /* 0x000fea0003800000 */
.L_x_98:
        /* <DEDUP_REMOVED lines=9> */
.L_x_101:
[----:B------:R-:W-:Y:S05]  /*3bc0*/  BSYNC B1 ;  /* 0x0000000000017941 */ /* 0x000fea0003800000 */
.L_x_100:
        /* <DEDUP_REMOVED lines=10> */
.L_x_103:
[----:B------:R-:W-:Y:S05]  /*3c70*/  BSYNC B1 ;  /* 0x0000000000017941 */ /* 0x000fea0003800000 */
.L_x_102:
        /* <DEDUP_REMOVED lines=10> */
.L_x_105:
[----:B------:R-:W-:Y:S05]  /*3d20*/  BSYNC B1 ;  /* 0x0000000000017941 */ /* 0x000fea0003800000 */
.L_x_104:
        /* <DEDUP_REMOVED lines=9> */
.L_x_107:
[----:B------:R-:W-:Y:S05]  /*3dc0*/  BSYNC B1 ;  /* 0x0000000000017941 */ /* 0x000fea0003800000 */
.L_x_106:
        /* <DEDUP_REMOVED lines=9> */
.L_x_109:
[----:B------:R-:W-:Y:S05]  /*3e60*/  BSYNC B1 ;  /* 0x0000000000017941 */ /* 0x000fea0003800000 */
.L_x_108:
        /* <DEDUP_REMOVED lines=10> */
.L_x_111:
[----:B------:R-:W-:Y:S05]  /*3f10*/  BSYNC B1 ;  /* 0x0000000000017941 */ /* 0x000fea0003800000 */
.L_x_110:
        /* <DEDUP_REMOVED lines=10> */
.L_x_113:
[----:B------:R-:W-:Y:S05]  /*3fc0*/  BSYNC B1 ;  /* 0x0000000000017941 */ /* 0x000fea0003800000 */
.L_x_112:
        /* <DEDUP_REMOVED lines=9> */
.L_x_115:
[----:B------:R-:W-:Y:S05]  /*4060*/  BSYNC B1 ;  /* 0x0000000000017941 */ /* 0x000fea0003800000 */
.L_x_114:
        /* <DEDUP_REMOVED lines=9> */
.L_x_117:
[----:B------:R-:W-:Y:S05]  /*4100*/  BSYNC B1 ;  /* 0x0000000000017941 */ /* 0x000fea0003800000 */
.L_x_116:
        /* <DEDUP_REMOVED lines=10> */
.L_x_119:
[----:B------:R-:W-:Y:S05]  /*41b0*/  BSYNC B1 ;  /* 0x0000000000017941 */ /* 0x000fea0003800000 */
.L_x_118:
        /* <DEDUP_REMOVED lines=10> */
.L_x_121:
[----:B------:R-:W-:Y:S05]  /*4260*/  BSYNC B1 ;  /* 0x0000000000017941 */ /* 0x000fea0003800000 */
.L_x_120:
        /* <DEDUP_REMOVED lines=9> */
.L_x_123:
[----:B------:R-:W-:Y:S05]  /*4300*/  BSYNC B1 ;  /* 0x0000000000017941 */ /* 0x000fea0003800000 */
.L_x_122:
        /* <DEDUP_REMOVED lines=9> */
.L_x_125:
[----:B------:R-:W-:Y:S05]  /*43a0*/  BSYNC B1 ;  /* 0x0000000000017941 */ /* 0x000fea0003800000 */
.L_x_124:
        /* <DEDUP_REMOVED lines=10> */
.L_x_127:
[----:B------:R-:W-:Y:S05]  /*4450*/  BSYNC B1 ;  /* 0x0000000000017941 */ /* 0x000fea0003800000 */
.L_x_126:
        /* <DEDUP_REMOVED lines=10> */
.L_x_129:
[----:B------:R-:W-:Y:S05]  /*4500*/  BSYNC B1 ;  /* 0x0000000000017941 */ /* 0x000fea0003800000 */
.L_x_128:
        /* <DEDUP_REMOVED lines=9> */
.L_x_131:
[----:B------:R-:W-:Y:S05]  /*45a0*/  BSYNC B1 ;  /* 0x0000000000017941 */ /* 0x000fea0003800000 */
.L_x_130:
        /* <DEDUP_REMOVED lines=9> */
.L_x_133:
[----:B------:R-:W-:Y:S05]  /*4640*/  BSYNC B1 ;  /* 0x0000000000017941 */ /* 0x000fea0003800000 */
.L_x_132:
        /* <DEDUP_REMOVED lines=10> */
.L_x_135:
[----:B------:R-:W-:Y:S05]  /*46f0*/  BSYNC B1 ;  /* 0x0000000000017941 */ /* 0x000fea0003800000 */
.L_x_134:
        /* <DEDUP_REMOVED lines=10> */
.L_x_137:
[----:B------:R-:W-:Y:S05]  /*47a0*/  BSYNC B1 ;  /* 0x0000000000017941 */ /* 0x000fea0003800000 */
.L_x_136:
        /* <DEDUP_REMOVED lines=9> */
.L_x_139:
[----:B------:R-:W-:Y:S05]  /*4840*/  BSYNC B1 ;  /* 0x0000000000017941 */ /* 0x000fea0003800000 */
.L_x_138:
        /* <DEDUP_REMOVED lines=9> */
.L_x_141:
[----:B------:R-:W-:Y:S05]  /*48e0*/  BSYNC B1 ;  /* 0x0000000000017941 */ /* 0x000fea0003800000 */
.L_x_140:
        /* <DEDUP_REMOVED lines=10> */
.L_x_143:
[----:B------:R-:W-:Y:S05]  /*4990*/  BSYNC B1 ;  /* 0x0000000000017941 */ /* 0x000fea0003800000 */
.L_x_142:
        /* <DEDUP_REMOVED lines=10> */
.L_x_145:
[----:B------:R-:W-:Y:S05]  /*4a40*/  BSYNC B1 ;  /* 0x0000000000017941 */ /* 0x000fea0003800000 */
.L_x_144:
        /* <DEDUP_REMOVED lines=9> */
.L_x_147:
[----:B------:R-:W-:Y:S05]  /*4ae0*/  BSYNC B1 ;  /* 0x0000000000017941 */ /* 0x000fea0003800000 */
.L_x_146:
        /* <DEDUP_REMOVED lines=9> */
.L_x_149:
[----:B------:R-:W-:Y:S05]  /*4b80*/  BSYNC B1 ;  /* 0x0000000000017941 */ /* 0x000fea0003800000 */
.L_x_148:
        /* <DEDUP_REMOVED lines=10> */
.L_x_151:
[----:B------:R-:W-:Y:S05]  /*4c30*/  BSYNC B1 ;  /* 0x0000000000017941 */ /* 0x000fea0003800000 */
.L_x_150:
[----:B-----5:R-:W-:Y:S01]  /*4c40*/  HADD2.F32 R5, -RZ, R24.H0_H0 ;  /* 0x20000018ff057230 */ /* 0x020fe20000004100 */
[----:B------:R-:W-:Y:S01]  /*4c50*/  ISETP.GT.AND P0, PT, R4, 0x79, PT ;  /* 0x000000790400780c */ /* 0x000fe20003f04270 */
[----:B------:R-:W-:Y:S01]  /*4c60*/  @P2 IMAD.MOV.U32 R4, RZ, RZ, R10 ;  /* 0x000000ffff042224 */ /* 0x000fe200078e000a */
[----:B------:R-:W-:Y:S02]  /*4c70*/  BSSY B1, `(.L_x_152) ;  /* 0x000000a000017945 */ /* 0x000fe40003800000 */
[----:B------:R-:W-:Y:S01]  /*4c80*/  FMUL R5, R5, R90 ;  /* 0x0000005a05057220 */ /* 0x000fe20000400000 */
[----:B------:R-:W-:-:S03]  /*4c90*/  ISETP.GT.AND P3, PT, R3, RZ, P0 ;  /* 0x000000ff0300720c */ /* 0x000fc60000764270 */
[----:B------:R-:W-:-:S05]  /*4ca0*/  FFMA R5, R84, R23, R5 ;  /* 0x0000001754057223 */ /* 0x000fca0000000005 */
[----:B------:R-:W-:-:S04]  /*4cb0*/  F2FP.F16.F32.PACK_AB R5, RZ, R5 ;  /* 0x00000005ff05723e */ /* 0x000fc800000000ff */
[----:B0-----:R-:W-:Y:S01]  /*4cc0*/  PRMT R14, R5, 0x7610, R14 ;  /* 0x00007610050e7816 */ /* 0x001fe2000000000e */
[----:B------:R-:W-:-:S05]  /*4cd0*/  @P2 IMAD.MOV.U32 R5, RZ, RZ, R11 ;  /* 0x000000ffff052224 */ /* 0x000fca00078e000b */
[----:B------:R0:W-:Y:S01]  /*4ce0*/  @P2 STG.E.U16 desc[UR38][R4.64+0xf0], R14 ;  /* 0x0000f00e04002986 */ /* 0x0001e2000c101526 */
[----:B------:R-:W-:Y:S05]  /*4cf0*/  @!P3 BRA `(.L_x_153) ;  /* 0x000000000004b947 */ /* 0x000fea0003800000 */
[----:B------:R0:W5:Y:S02]  /*4d00*/  LDG.E.LTC128B.U16 R24, desc[UR38][R6.64+0xf2] ;  /* 0x0000f22606187981 */ /* 0x000164000c1e1520 */
.L_x_153:
[----:B------:R-:W-:Y:S05]  /*4d10*/  BSYNC B1 ;  /* 0x0000000000017941 */ /* 0x000fea0003800000 */
.L_x_152:
        /* <DEDUP_REMOVED lines=9> */
.L_x_155:
[----:B------:R-:W-:Y:S05]  /*4db0*/  BSYNC B1 ;  /* 0x0000000000017941 */ /* 0x000fea0003800000 */
.L_x_154:
[----:B-----5:R-:W-:Y:S01]  /*4dc0*/  HADD2.F32 R5, -RZ, R24.H0_H0 ;  /* 0x20000018ff057230 */ /* 0x020fe20000004100 */
[----:B------:R-:W-:Y:S01]  /*4dd0*/  ISETP.GT.AND P0, PT, R3, 0x8, P0 ;  /* 0x000000080300780c */ /* 0x000fe20000704270 */
[----:B0-----:R-:W-:Y:S01]  /*4de0*/  @P1 IMAD.MOV.U32 R4, RZ, RZ, R12 ;  /* 0x000000ffff041224 */ /* 0x001fe200078e000c */
[----:B------:R-:W-:Y:S02]  /*4df0*/  BSSY B1, `(.L_x_156) ;  /* 0x0000009000017945 */ /* 0x000fe40003800000 */
[----:B------:R-:W-:-:S04]  /*4e00*/  FMUL R5, R5, R90 ;  /* 0x0000005a05057220 */ /* 0x000fc80000400000 */
[----:B------:R-:W-:-:S05]  /*4e10*/  FFMA R5, R86, R23, R5 ;  /* 0x0000001756057223 */ /* 0x000fca0000000005 */
[----:B------:R-:W-:-:S04]  /*4e20*/  F2FP.F16.F32.PACK_AB R5, RZ, R5 ;  /* 0x00000005ff05723e */ /* 0x000fc800000000ff */
[----:B-1-3--:R-:W-:Y:S01]  /*4e30*/  PRMT R6, R5, 0x7610, R6 ;  /* 0x0000761005067816 */ /* 0x00afe20000000006 */
[----:B------:R-:W-:-:S05]  /*4e40*/  @P1 IMAD.MOV.U32 R5, RZ, RZ, R13 ;  /* 0x000000ffff051224 */ /* 0x000fca00078e000d */
[----:B------:R0:W-:Y:S01]  /*4e50*/  @P1 STG.E.U16 desc[UR38][R4.64+0xf0], R6 ;  /* 0x0000f00604001986 */ /* 0x0001e2000c101526 */
[----:B------:R-:W-:Y:S05]  /*4e60*/  @!P0 BRA `(.L_x_157) ;  /* 0x0000000000048947 */ /* 0x000fea0003800000 */
[----:B------:R1:W5:Y:S02]  /*4e70*/  LDG.E.LTC128B.U16 R24, desc[UR38][R8.64+0xf2] ;  /* 0x0000f22608187981 */ /* 0x000364000c1e1520 */
.L_x_157:
[----:B------:R-:W-:Y:S05]  /*4e80*/  BSYNC B1 ;  /* 0x0000000000017941 */ /* 0x000fea0003800000 */
.L_x_156:
[----:B------:R-:W-:Y:S05]  /*4e90*/  @!P0 BRA `(.L_x_158) ;  /* 0x0000001000e88947 */ /* 0x000fea0003800000 */
[----:B-----5:R-:W-:-:S05]  /*4ea0*/  HADD2.F32 R3, -RZ, R24.H0_H0 ;  /* 0x20000018ff037230 */ /* 0x020fca0000004100 */
[----:B0-----:R-:W-:-:S04]  /*4eb0*/  FMUL R4, R3, R90 ;  /* 0x0000005a03047220 */ /* 0x001fc80000400000 */
[----:B------:R-:W-:-:S05]  /*4ec0*/  FFMA R4, R87, R23, R4 ;  /* 0x0000001757047223 */ /* 0x000fca0000000004 */
[----:B------:R-:W-:-:S05]  /*4ed0*/  F2FP.F16.F32.PACK_AB R4, RZ, R4 ;  /* 0x00000004ff04723e */ /* 0x000fca00000000ff */
[----:B------:R3:W-:Y:S01]  /*4ee0*/  STG.E.U16 desc[UR38][R12.64+0xf2], R4 ;  /* 0x0000f2040c007986 */ /* 0x0007e2000c101526 */
[----:B------:R-:W-:Y:S05]  /*4ef0*/  BRA `(.L_x_158) ;  /* 0x0000001000d07947 */ /* 0x000fea0003800000 */
.L_x_33:
[----:B------:R-:W-:Y:S01]  /*4f00*/  ISETP.GT.AND P3, PT, R4, 0x1, PT ;  /* 0x000000010400780c */ /* 0x000fe20003f64270 */
[----:B------:R-:W-:Y:S01]  /*4f10*/  ULDC.64 UR4, c[0x0][0x5c0] ;  /* 0x0001700000047ab9 */ /* 0x000fe20000000a00 */
[-C--:B------:R-:W-:Y:S01]  /*4f20*/  FMUL R24, R24, R23.reuse ;  /* 0x0000001718187220 */ /* 0x080fe20000400000 */
[----:B------:R-:W-:Y:S01]  /*4f30*/  LEA R6, P4, R106, UR4, 0x1 ;  /* 0x000000046a067c11 */ /* 0x000fe2000f8808ff */
[-C--:B------:R-:W-:Y:S01]  /*4f40*/  FMUL R25, R25, R23.reuse ;  /* 0x0000001719197220 */ /* 0x080fe20000400000 */
[----:B------:R-:W-:Y:S01]  /*4f50*/  ISETP.GT.AND P0, PT, R3, RZ, P3 ;  /* 0x000000ff0300720c */ /* 0x000fe20001f04270 */
[-C--:B------:R-:W-:Y:S01]  /*4f60*/  FMUL R26, R26, R23.reuse ;  /* 0x000000171a1a7220 */ /* 0x080fe20000400000 */
[----:B------:R-:W-:Y:S01]  /*4f70*/  F2FP.F16.F32.PACK_AB R24, RZ, R24 ;  /* 0x00000018ff18723e */ /* 0x000fe200000000ff */
[-C--:B------:R-:W-:Y:S01]  /*4f80*/  FMUL R27, R27, R23.reuse ;  /* 0x000000171b1b7220 */ /* 0x080fe20000400000 */
[----:B------:R-:W-:Y:S01]  /*4f90*/  LEA.HI.X R7, R106, UR5, R103, 0x1, P4 ;  /* 0x000000056a077c11 */ /* 0x000fe2000a0f0c67 */
[----:B------:R-:W-:Y:S01]  /*4fa0*/  FMUL R28, R28, R23 ;  /* 0x000000171c1c7220 */ /* 0x000fe20000400000 */
[----:B------:R-:W-:Y:S01]  /*4fb0*/  F2FP.F16.F32.PACK_AB R25, RZ, R25 ;  /* 0x00000019ff19723e */ /* 0x000fe200000000ff */
[-C--:B------:R-:W-:Y:S01]  /*4fc0*/  FMUL R29, R29, R23.reuse ;  /* 0x000000171d1d7220 */ /* 0x080fe20000400000 */
[----:B------:R-:W-:Y:S01]  /*4fd0*/  ISETP.GT.AND P2, PT, R3, 0x8, P2 ;  /* 0x000000080300780c */ /* 0x000fe20001744270 */
[----:B------:R-:W-:Y:S01]  /*4fe0*/  @P1 STG.E.U16 desc[UR38][R6.64], R24 ;  /* 0x0000001806001986 */ /* 0x000fe2000c101526 */
[----:B------:R-:W-:Y:S01]  /*4ff0*/  ISETP.GT.AND P1, PT, R4, 0x8, PT ;  /* 0x000000080400780c */ /* 0x000fe20003f24270 */
[-C--:B------:R-:W-:Y:S01]  /*5000*/  FMUL R30, R30, R23.reuse ;  /* 0x000000171e1e7220 */ /* 0x080fe20000400000 */
[C---:B------:R-:W-:Y:S01]  /*5010*/  SHF.L.U64.HI R5, R91.reuse, 0x1, R92 ;  /* 0x000000015b057819 */ /* 0x040fe2000001025c */
[----:B------:R-:W-:Y:S01]  /*5020*/  @P0 STG.E.U16 desc[UR38][R6.64+0x2], R25 ;  /* 0x0000021906000986 */ /* 0x000fe2000c101526 */
[----:B------:R-:W-:Y:S01]  /*5030*/  LEA R8, P5, R91, R6, 0x1 ;  /* 0x000000065b087211 */ /* 0x000fe200078a08ff */
[-C--:B------:R-:W-:Y:S01]  /*5040*/  FMUL R31, R31, R23.reuse ;  /* 0x000000171f1f7220 */ /* 0x080fe20000400000 */
[----:B------:R-:W-:Y:S01]  /*5050*/  ISETP.GT.AND P3, PT, R3, 0x8, P3 ;  /* 0x000000080300780c */ /* 0x000fe20001f64270 */
[-C--:B------:R-:W-:Y:S01]  /*5060*/  FMUL R32, R32, R23.reuse ;  /* 0x0000001720207220 */ /* 0x080fe20000400000 */
[----:B------:R-:W-:Y:S01]  /*5070*/  ISETP.GT.AND P0, PT, R4, 0x9, PT ;  /* 0x000000090400780c */ /* 0x000fe20003f04270 */
[----:B------:R-:W-:Y:S01]  /*5080*/  IMAD.X R9, R5, 0x1, R7, P5 ;  /* 0x0000000105097824 */ /* 0x000fe200028e0607 */
[----:B------:R-:W-:Y:S01]  /*5090*/  ISETP.GT.AND P4, PT, R3, RZ, P1 ;  /* 0x000000ff0300720c */ /* 0x000fe20000f84270 */
[-C--:B------:R-:W-:Y:S01]  /*50a0*/  FMUL R33, R33, R23.reuse ;  /* 0x0000001721217220 */ /* 0x080fe20000400000 */
[----:B------:R-:W-:Y:S01]  /*50b0*/  F2FP.F16.F32.PACK_AB R26, RZ, R26 ;  /* 0x0000001aff1a723e */ /* 0x000fe200000000ff */
[-C--:B------:R-:W-:Y:S01]  /*50c0*/  FMUL R34, R34, R23.reuse ;  /* 0x0000001722227220 */ /* 0x080fe20000400000 */
[----:B------:R-:W-:Y:S01]  /*50d0*/  ISETP.GT.AND P5, PT, R3, RZ, P0 ;  /* 0x000000ff0300720c */ /* 0x000fe200007a4270 */
[----:B------:R-:W-:Y:S01]  /*50e0*/  FMUL R35, R35, R23 ;  /* 0x0000001723237220 */ /* 0x000fe20000400000 */
[----:B------:R-:W-:Y:S01]  /*50f0*/  F2FP.F16.F32.PACK_AB R27, RZ, R27 ;  /* 0x0000001bff1b723e */ /* 0x000fe200000000ff */
[----:B------:R-:W-:Y:S01]  /*5100*/  @P2 STG.E.U16 desc[UR38][R8.64], R26 ;  /* 0x0000001a08002986 */ /* 0x000fe2000c101526 */
[----:B------:R-:W-:Y:S01]  /*5110*/  F2FP.F16.F32.PACK_AB R28, RZ, R28 ;  /* 0x0000001cff1c723e */ /* 0x000fe200000000ff */
[-C--:B------:R-:W-:Y:S01]  /*5120*/  FMUL R36, R36, R23.reuse ;  /* 0x0000001724247220 */ /* 0x080fe20000400000 */
[----:B------:R-:W-:Y:S01]  /*5130*/  ISETP.GT.AND P2, PT, R3, 0x8, P1 ;  /* 0x000000080300780c */ /* 0x000fe20000f44270 */
[----:B------:R-:W-:Y:S01]  /*5140*/  @P3 STG.E.U16 desc[UR38][R8.64+0x2], R27 ;  /* 0x0000021b08003986 */ /* 0x000fe2000c101526 */
[----:B------:R-:W-:Y:S01]  /*5150*/  ISETP.GT.AND P1, PT, R4, 0x10, PT ;  /* 0x000000100400780c */ /* 0x000fe20003f24270 */
[----:B------:R-:W-:Y:S01]  /*5160*/  FMUL R37, R37, R23 ;  /* 0x0000001725257220 */ /* 0x000fe20000400000 */
[----:B------:R-:W-:Y:S01]  /*5170*/  F2FP.F16.F32.PACK_AB R29, RZ, R29 ;  /* 0x0000001dff1d723e */ /* 0x000fe200000000ff */
[----:B------:R-:W-:Y:S01]  /*5180*/  @P4 STG.E.U16 desc[UR38][R6.64+0x10], R28 ;  /* 0x0000101c06004986 */ /* 0x000fe2000c101526 */
[C---:B------:R-:W-:Y:S01]  /*5190*/  ISETP.GT.AND P3, PT, R3.reuse, 0x8, P0 ;  /* 0x000000080300780c */ /* 0x040fe20000764270 */
[-C--:B------:R-:W-:Y:S01]  /*51a0*/  FMUL R38, R38, R23.reuse ;  /* 0x0000001726267220 */ /* 0x080fe20000400000 */
[----:B------:R-:W-:Y:S01]  /*51b0*/  ISETP.GT.AND P0, PT, R4, 0x11, PT ;  /* 0x000000110400780c */ /* 0x000fe20003f04270 */
[----:B------:R-:W-:Y:S01]  /*51c0*/  @P5 STG.E.U16 desc[UR38][R6.64+0x12], R29 ;  /* 0x0000121d06005986 */ /* 0x000fe2000c101526 */
        /* <DEDUP_REMOVED lines=161> */
[----:B------:R-:W-:Y:S01]  /*5be0*/  FMUL R87, R87, R23 ;  /* 0x0000001757577220 */ /* 0x000fe20000400000 */
[----:B------:R-:W-:-:S02]  /*5bf0*/  F2FP.F16.F32.PACK_AB R62, RZ, R62 ;  /* 0x0000003eff3e723e */ /* 0x000fc400000000ff */
[C---:B------:R-:W-:Y:S02]  /*5c00*/  ISETP.GT.AND P5, PT, R3.reuse, RZ, P0 ;  /* 0x000000ff0300720c */ /* 0x040fe400007a4270 */
[----:B------:R-:W-:Y:S01]  /*5c10*/  F2FP.F16.F32.PACK_AB R63, RZ, R63 ;  /* 0x0000003fff3f723e */ /* 0x000fe200000000ff */
[----:B------:R-:W-:Y:S01]  /*5c20*/  @P2 STG.E.U16 desc[UR38][R8.64+0x90], R62 ;  /* 0x0000903e08002986 */ /* 0x000fe2000c101526 */
[----:B------:R-:W-:Y:S02]  /*5c30*/  F2FP.F16.F32.PACK_AB R64, RZ, R64 ;  /* 0x00000040ff40723e */ /* 0x000fe400000000ff */
[C---:B------:R-:W-:Y:S01]  /*5c40*/  ISETP.GT.AND P2, PT, R3.reuse, 0x8, P1 ;  /* 0x000000080300780c */ /* 0x040fe20000f44270 */
[----:B------:R-:W-:Y:S01]  /*5c50*/  @P3 STG.E.U16 desc[UR38][R8.64+0x92], R63 ;  /* 0x0000923f08003986 */ /* 0x000fe2000c101526 */
[----:B------:R-:W-:Y:S02]  /*5c60*/  ISETP.GT.AND P1, PT, R4, 0x58, PT ;  /* 0x000000580400780c */ /* 0x000fe40003f24270 */
[----:B------:R-:W-:Y:S01]  /*5c70*/  F2FP.F16.F32.PACK_AB R65, RZ, R65 ;  /* 0x00000041ff41723e */ /* 0x000fe200000000ff */
[----:B------:R-:W-:Y:S01]  /*5c80*/  @P4 STG.E.U16 desc[UR38][R6.64+0xa0], R64 ;  /* 0x0000a04006004986 */ /* 0x000fe2000c101526 */
[----:B------:R-:W-:-:S02]  /*5c90*/  ISETP.GT.AND P3, PT, R3, 0x8, P0 ;  /* 0x000000080300780c */ /* 0x000fc40000764270 */
[----:B------:R-:W-:Y:S01]  /*5ca0*/  ISETP.GT.AND P0, PT, R4, 0x59, PT ;  /* 0x000000590400780c */ /* 0x000fe20003f04270 */
[----:B------:R-:W-:Y:S01]  /*5cb0*/  @P5 STG.E.U16 desc[UR38][R6.64+0xa2], R65 ;  /* 0x0000a24106005986 */ /* 0x000fe2000c101526 */
[C---:B------:R-:W-:Y:S02]  /*5cc0*/  ISETP.GT.AND P4, PT, R3.reuse, RZ, P1 ;  /* 0x000000ff0300720c */ /* 0x040fe40000f84270 */
[----:B------:R-:W-:Y:S02]  /*5cd0*/  F2FP.F16.F32.PACK_AB R66, RZ, R66 ;  /* 0x00000042ff42723e */ /* 0x000fe400000000ff */
[----:B------:R-:W-:Y:S02]  /*5ce0*/  ISETP.GT.AND P5, PT, R3, RZ, P0 ;  /* 0x000000ff0300720c */ /* 0x000fe400007a4270 */
[----:B------:R-:W-:Y:S01]  /*5cf0*/  F2FP.F16.F32.PACK_AB R67, RZ, R67 ;  /* 0x00000043ff43723e */ /* 0x000fe200000000ff */
[----:B------:R-:W-:Y:S01]  /*5d00*/  @P2 STG.E.U16 desc[UR38][R8.64+0xa0], R66 ;  /* 0x0000a04208002986 */ /* 0x000fe2000c101526 */
[----:B------:R-:W-:-:S02]  /*5d10*/  F2FP.F16.F32.PACK_AB R68, RZ, R68 ;  /* 0x00000044ff44723e */ /* 0x000fc400000000ff */
[C---:B------:R-:W-:Y:S01]  /*5d20*/  ISETP.GT.AND P2, PT, R3.reuse, 0x8, P1 ;  /* 0x000000080300780c */ /* 0x040fe20000f44270 */
[----:B------:R-:W-:Y:S01]  /*5d30*/  @P3 STG.E.U16 desc[UR38][R8.64+0xa2], R67 ;  /* 0x0000a24308003986 */ /* 0x000fe2000c101526 */
[C---:B------:R-:W-:Y:S02]  /*5d40*/  ISETP.GT.AND P1, PT, R4.reuse, 0x60, PT ;  /* 0x000000600400780c */ /* 0x040fe40003f24270 */
[----:B------:R-:W-:Y:S01]  /*5d50*/  F2FP.F16.F32.PACK_AB R69, RZ, R69 ;  /* 0x00000045ff45723e */ /* 0x000fe200000000ff */
[----:B------:R-:W-:Y:S01]  /*5d60*/  @P4 STG.E.U16 desc[UR38][R6.64+0xb0], R68 ;  /* 0x0000b04406004986 */ /* 0x000fe2000c101526 */
[C---:B------:R-:W-:Y:S02]  /*5d70*/  ISETP.GT.AND P3, PT, R3.reuse, 0x8, P0 ;  /* 0x000000080300780c */ /* 0x040fe40000764270 */
[----:B------:R-:W-:Y:S01]  /*5d80*/  ISETP.GT.AND P0, PT, R4, 0x61, PT ;  /* 0x000000610400780c */ /* 0x000fe20003f04270 */
[----:B------:R-:W-:Y:S01]  /*5d90*/  @P5 STG.E.U16 desc[UR38][R6.64+0xb2], R69 ;  /* 0x0000b24506005986 */ /* 0x000fe2000c101526 */
[----:B------:R-:W-:-:S02]  /*5da0*/  ISETP.GT.AND P4, PT, R3, RZ, P1 ;  /* 0x000000ff0300720c */ /* 0x000fc40000f84270 */
[C---:B------:R-:W-:Y:S02]  /*5db0*/  ISETP.GT.AND P5, PT, R3.reuse, RZ, P0 ;  /* 0x000000ff0300720c */ /* 0x040fe400007a4270 */
[----:B------:R-:W-:Y:S02]  /*5dc0*/  F2FP.F16.F32.PACK_AB R70, RZ, R70 ;  /* 0x00000046ff46723e */ /* 0x000fe400000000ff */
[----:B------:R-:W-:Y:S02]  /*5dd0*/  F2FP.F16.F32.PACK_AB R71, RZ, R71 ;  /* 0x00000047ff47723e */ /* 0x000fe400000000ff */
[----:B------:R-:W-:Y:S01]  /*5de0*/  F2FP.F16.F32.PACK_AB R72, RZ, R72 ;  /* 0x00000048ff48723e */ /* 0x000fe200000000ff */
[----:B------:R-:W-:Y:S01]  /*5df0*/  @P2 STG.E.U16 desc[UR38][R8.64+0xb0], R70 ;  /* 0x0000b04608002986 */ /* 0x000fe2000c101526 */
[----:B------:R-:W-:Y:S02]  /*5e00*/  F2FP.F16.F32.PACK_AB R73, RZ, R73 ;  /* 0x00000049ff49723e */ /* 0x000fe400000000ff */
[C---:B------:R-:W-:Y:S01]  /*5e10*/  ISETP.GT.AND P1, PT, R3.reuse, 0x8, P1 ;  /* 0x000000080300780c */ /* 0x040fe20000f24270 */
[----:B------:R-:W-:Y:S01]  /*5e20*/  @P3 STG.E.U16 desc[UR38][R8.64+0xb2], R71 ;  /* 0x0000b24708003986 */ /* 0x000fe2000c101526 */
[----:B------:R-:W-:-:S02]  /*5e30*/  ISETP.GT.AND P2, PT, R3, 0x8, P0 ;  /* 0x000000080300780c */ /* 0x000fc40000744270 */
[C---:B------:R-:W-:Y:S01]  /*5e40*/  ISETP.GT.AND P0, PT, R4.reuse, 0x69, PT ;  /* 0x000000690400780c */ /* 0x040fe20003f04270 */
[----:B------:R-:W-:Y:S01]  /*5e50*/  @P4 STG.E.U16 desc[UR38][R6.64+0xc0], R72 ;  /* 0x0000c04806004986 */ /* 0x000fe2000c101526 */
[----:B------:R-:W-:Y:S02]  /*5e60*/  ISETP.GT.AND P4, PT, R4, 0x68, PT ;  /* 0x000000680400780c */ /* 0x000fe40003f84270 */
[----:B------:R-:W-:Y:S01]  /*5e70*/  F2FP.F16.F32.PACK_AB R74, RZ, R74 ;  /* 0x0000004aff4a723e */ /* 0x000fe200000000ff */
[----:B------:R-:W-:Y:S01]  /*5e80*/  @P5 STG.E.U16 desc[UR38][R6.64+0xc2], R73 ;  /* 0x0000c24906005986 */ /* 0x000fe2000c101526 */
[C---:B------:R-:W-:Y:S02]  /*5e90*/  ISETP.GT.AND P5, PT, R3.reuse, RZ, P4 ;  /* 0x000000ff0300720c */ /* 0x040fe400027a4270 */
[----:B------:R-:W-:Y:S01]  /*5ea0*/  ISETP.GT.AND P3, PT, R3, RZ, P0 ;  /* 0x000000ff0300720c */ /* 0x000fe20000764270 */
[----:B------:R-:W-:Y:S01]  /*5eb0*/  @P1 STG.E.U16 desc[UR38][R8.64+0xc0], R74 ;  /* 0x0000c04a08001986 */ /* 0x000fe2000c101526 */
[----:B------:R-:W-:-:S02]  /*5ec0*/  F2FP.F16.F32.PACK_AB R75, RZ, R75 ;  /* 0x0000004bff4b723e */ /* 0x000fc400000000ff */
[----:B------:R-:W-:Y:S02]  /*5ed0*/  F2FP.F16.F32.PACK_AB R76, RZ, R76 ;  /* 0x0000004cff4c723e */ /* 0x000fe400000000ff */
[C---:B------:R-:W-:Y:S01]  /*5ee0*/  ISETP.GT.AND P4, PT, R3.reuse, 0x8, P4 ;  /* 0x000000080300780c */ /* 0x040fe20002784270 */
[----:B------:R-:W-:Y:S01]  /*5ef0*/  @P2 STG.E.U16 desc[UR38][R8.64+0xc2], R75 ;  /* 0x0000c24b08002986 */ /* 0x000fe2000c101526 */
[----:B------:R-:W-:Y:S02]  /*5f00*/  F2FP.F16.F32.PACK_AB R77, RZ, R77 ;  /* 0x0000004dff4d723e */ /* 0x000fe400000000ff */
[C---:B------:R-:W-:Y:S01]  /*5f10*/  ISETP.GT.AND P2, PT, R4.reuse, 0x71, PT ;  /* 0x000000710400780c */ /* 0x040fe20003f44270 */
[----:B------:R-:W-:Y:S01]  /*5f20*/  @P5 STG.E.U16 desc[UR38][R6.64+0xd0], R76 ;  /* 0x0000d04c06005986 */ /* 0x000fe2000c101526 */
[----:B------:R-:W-:Y:S02]  /*5f30*/  ISETP.GT.AND P5, PT, R3, 0x8, P0 ;  /* 0x000000080300780c */ /* 0x000fe400007a4270 */
[C---:B------:R-:W-:Y:S01]  /*5f40*/  ISETP.GT.AND P1, PT, R4.reuse, 0x78, PT ;  /* 0x000000780400780c */ /* 0x040fe20003f24270 */
[----:B------:R-:W-:Y:S01]  /*5f50*/  @P3 STG.E.U16 desc[UR38][R6.64+0xd2], R77 ;  /* 0x0000d24d06003986 */ /* 0x000fe2000c101526 */
[----:B------:R-:W-:-:S02]  /*5f60*/  ISETP.GT.AND P3, PT, R4, 0x70, PT ;  /* 0x000000700400780c */ /* 0x000fc40003f64270 */
[----:B------:R-:W-:Y:S01]  /*5f70*/  ISETP.GT.AND P0, PT, R4, 0x79, PT ;  /* 0x000000790400780c */ /* 0x000fe20003f04270 */
[----:B------:R-:W-:Y:S01]  /*5f80*/  @P4 IMAD.MOV.U32 R4, RZ, RZ, R8 ;  /* 0x000000ffff044224 */ /* 0x000fe200078e0008 */
[----:B------:R-:W-:Y:S01]  /*5f90*/  F2FP.F16.F32.PACK_AB R78, RZ, R78 ;  /* 0x0000004eff4e723e */ /* 0x000fe200000000ff */
[----:B------:R-:W-:Y:S01]  /*5fa0*/  @P4 IMAD.MOV.U32 R5, RZ, RZ, R9 ;  /* 0x000000ffff054224 */ /* 0x000fe200078e0009 */
[----:B------:R-:W-:Y:S02]  /*5fb0*/  F2FP.F16.F32.PACK_AB R79, RZ, R79 ;  /* 0x0000004fff4f723e */ /* 0x000fe400000000ff */
[----:B------:R-:W-:Y:S02]  /*5fc0*/  F2FP.F16.F32.PACK_AB R80, RZ, R80 ;  /* 0x00000050ff50723e */ /* 0x000fe400000000ff */
[----:B------:R0:W-:Y:S01]  /*5fd0*/  @P4 STG.E.U16 desc[UR38][R4.64+0xd0], R78 ;  /* 0x0000d04e04004986 */ /* 0x0001e2000c101526 */
[----:B------:R-:W-:Y:S02]  /*5fe0*/  ISETP.GT.AND P4, PT, R3, RZ, P2 ;  /* 0x000000ff0300720c */ /* 0x000fe40001784270 */
[----:B------:R-:W-:-:S02]  /*5ff0*/  F2FP.F16.F32.PACK_AB R81, RZ, R81 ;  /* 0x00000051ff51723e */ /* 0x000fc400000000ff */
[----:B------:R-:W-:Y:S02]  /*6000*/  ISETP.GT.AND P2, PT, R3, 0x8, P2 ;  /* 0x000000080300780c */ /* 0x000fe40001744270 */
[----:B------:R-:W-:Y:S02]  /*6010*/  F2FP.F16.F32.PACK_AB R82, RZ, R82 ;  /* 0x00000052ff52723e */ /* 0x000fe400000000ff */
[----:B------:R-:W-:Y:S02]  /*6020*/  F2FP.F16.F32.PACK_AB R83, RZ, R83 ;  /* 0x00000053ff53723e */ /* 0x000fe400000000ff */
[----:B------:R-:W-:Y:S01]  /*6030*/  F2FP.F16.F32.PACK_AB R84, RZ, R84 ;  /* 0x00000054ff54723e */ /* 0x000fe200000000ff */
[----:B0-----:R-:W-:Y:S01]  /*6040*/  @P5 IMAD.MOV.U32 R4, RZ, RZ, R8 ;  /* 0x000000ffff045224 */ /* 0x001fe200078e0008 */
[----:B------:R-:W-:Y:S01]  /*6050*/  F2FP.F16.F32.PACK_AB R85, RZ, R85 ;  /* 0x00000055ff55723e */ /* 0x000fe200000000ff */
[----:B------:R-:W-:Y:S01]  /*6060*/  @P5 IMAD.MOV.U32 R5, RZ, RZ, R9 ;  /* 0x000000ffff055224 */ /* 0x000fe200078e0009 */
[----:B------:R-:W-:-:S02]  /*6070*/  F2FP.F16.F32.PACK_AB R86, RZ, R86 ;  /* 0x00000056ff56723e */ /* 0x000fc400000000ff */
[----:B------:R-:W-:Y:S02]  /*6080*/  F2FP.F16.F32.PACK_AB R87, RZ, R87 ;  /* 0x00000057ff57723e */ /* 0x000fe400000000ff */
[----:B------:R0:W-:Y:S01]  /*6090*/  @P5 STG.E.U16 desc[UR38][R4.64+0xd2], R79 ;  /* 0x0000d24f04005986 */ /* 0x0001e2000c101526 */
[C---:B------:R-:W-:Y:S02]  /*60a0*/  ISETP.GT.AND P5, PT, R3.reuse, RZ, P3 ;  /* 0x000000ff0300720c */ /* 0x040fe40001fa4270 */
[----:B------:R-:W-:-:S11]  /*60b0*/  ISETP.GT.AND P3, PT, R3, 0x8, P3 ;  /* 0x000000080300780c */ /* 0x000fd60001f64270 */
[----:B0-----:R-:W-:Y:S02]  /*60c0*/  @P5 IMAD.MOV.U32 R4, RZ, RZ, R6 ;  /* 0x000000ffff045224 */ /* 0x001fe400078e0006 */
[----:B------:R-:W-:-:S05]  /*60d0*/  @P5 IMAD.MOV.U32 R5, RZ, RZ, R7 ;  /* 0x000000ffff055224 */ /* 0x000fca00078e0007 */
[----:B------:R0:W-:Y:S01]  /*60e0*/  @P5 STG.E.U16 desc[UR38][R4.64+0xe0], R80 ;  /* 0x0000e05004005986 */ /* 0x0001e2000c101526 */
[C---:B------:R-:W-:Y:S02]  /*60f0*/  ISETP.GT.AND P5, PT, R3.reuse, RZ, P0 ;  /* 0x000000ff0300720c */ /* 0x040fe400007a4270 */
[----:B------:R-:W-:Y:S01]  /*6100*/  ISETP.GT.AND P0, PT, R3, 0x8, P0 ;  /* 0x000000080300780c */ /* 0x000fe20000704270 */
[----:B0-----:R-:W-:Y:S02]  /*6110*/  @P4 IMAD.MOV.U32 R4, RZ, RZ, R6 ;  /* 0x000000ffff044224 */ /* 0x001fe400078e0006 */
[----:B------:R-:W-:-:S05]  /*6120*/  @P4 IMAD.MOV.U32 R5, RZ, RZ, R7 ;  /* 0x000000ffff054224 */ /* 0x000fca00078e0007 */
[----:B------:R0:W-:Y:S01]  /*6130*/  @P4 STG.E.U16 desc[UR38][R4.64+0xe2], R81 ;  /* 0x0000e25104004986 */ /* 0x0001e2000c101526 */
[C---:B------:R-:W-:Y:S02]  /*6140*/  ISETP.GT.AND P4, PT, R3.reuse, RZ, P1 ;  /* 0x000000ff0300720c */ /* 0x040fe40000f84270 */
[----:B------:R-:W-:Y:S01]  /*6150*/  ISETP.GT.AND P1, PT, R3, 0x8, P1 ;  /* 0x000000080300780c */ /* 0x000fe20000f24270 */
[----:B0-----:R-:W-:Y:S02]  /*6160*/  @P3 IMAD.MOV.U32 R4, RZ, RZ, R8 ;  /* 0x000000ffff043224 */ /* 0x001fe400078e0008 */
[----:B------:R-:W-:-:S05]  /*6170*/  @P3 IMAD.MOV.U32 R5, RZ, RZ, R9 ;  /* 0x000000ffff053224 */ /* 0x000fca00078e0009 */
[----:B------:R0:W-:Y:S02]  /*6180*/  @P3 STG.E.U16 desc[UR38][R4.64+0xe0], R82 ;  /* 0x0000e05204003986 */ /* 0x0001e4000c101526 */
[----:B0-----:R-:W-:Y:S02]  /*6190*/  @P2 IMAD.MOV.U32 R4, RZ, RZ, R8 ;  /* 0x000000ffff042224 */ /* 0x001fe400078e0008 */
[----:B------:R-:W-:-:S05]  /*61a0*/  @P2 IMAD.MOV.U32 R5, RZ, RZ, R9 ;  /* 0x000000ffff052224 */ /* 0x000fca00078e0009 */
[----:B------:R0:W-:Y:S02]  /*61b0*/  @P2 STG.E.U16 desc[UR38][R4.64+0xe2], R83 ;  /* 0x0000e25304002986 */ /* 0x0001e4000c101526 */
[----:B0-----:R-:W-:Y:S02]  /*61c0*/  @P4 IMAD.MOV.U32 R4, RZ, RZ, R6 ;  /* 0x000000ffff044224 */ /* 0x001fe400078e0006 */
[----:B------:R-:W-:-:S05]  /*61d0*/  @P4 IMAD.MOV.U32 R5, RZ, RZ, R7 ;  /* 0x000000ffff054224 */ /* 0x000fca00078e0007 */
[----:B------:R0:W-:Y:S04]  /*61e0*/  @P4 STG.E.U16 desc[UR38][R4.64+0xf0], R84 ;  /* 0x0000f05404004986 */ /* 0x0001e8000c101526 */
[----:B------:R1:W-:Y:S01]  /*61f0*/  @P5 STG.E.U16 desc[UR38][R6.64+0xf2], R85 ;  /* 0x0000f25506005986 */ /* 0x0003e2000c101526 */
[----:B0-----:R-:W-:Y:S02]  /*6200*/  @P1 IMAD.MOV.U32 R4, RZ, RZ, R8 ;  /* 0x000000ffff041224 */ /* 0x001fe400078e0008 */
[----:B------:R-:W-:-:S05]  /*6210*/  @P1 IMAD.MOV.U32 R5, RZ, RZ, R9 ;  /* 0x000000ffff051224 */ /* 0x000fca00078e0009 */
[----:B------:R1:W-:Y:S04]  /*6220*/  @P1 STG.E.U16 desc[UR38][R4.64+0xf0], R86 ;  /* 0x0000f05604001986 */ /* 0x0003e8000c101526 */
[----:B------:R1:W-:Y:S02]  /*6230*/  @P0 STG.E.U16 desc[UR38][R8.64+0xf2], R87 ;  /* 0x0000f25708000986 */ /* 0x0003e4000c101526 */
.L_x_158:
[----:B------:R-:W-:Y:S05]  /*6240*/  BSYNC B0 ;  /* 0x0000000000007941 */ /* 0x000fea0003800000 */
.L_x_32:
[----:B------:R-:W-:Y:S01]  /*6250*/  IADD3 R16, P0, R16, UR36, RZ ;  /* 0x0000002410107c10 */ /* 0x000fe2000ff1e0ff */
[----:B------:R-:W-:Y:S01]  /*6260*/  ULDC.64 UR4, c[0x0][0x650] ;  /* 0x0001940000047ab9 */ /* 0x000fe20000000a00 */
[----:B------:R-:W-:Y:S01]  /*6270*/  PRMT R3, RZ, 0x7610, R3 ;  /* 0x00007610ff037816 */ /* 0x000fe20000000003 */
[----:B------:R-:W-:Y:S01]  /*6280*/  IMAD.MOV.U32 R100, RZ, RZ, -0x1 ;  /* 0xffffffffff647424 */ /* 0x000fe200078e00ff */
[----:B------:R-:W-:Y:S01]  /*6290*/  IADD3.X R17, R17, UR42, RZ, P0, !PT ;  /* 0x0000002a11117c10 */ /* 0x000fe200087fe4ff */
[----:B------:R-:W-:Y:S01]  /*62a0*/  IMAD.MOV.U32 R101, RZ, RZ, -0x1 ;  /* 0xffffffffff657424 */ /* 0x000fe200078e00ff */
[----:B------:R-:W-:-:S04]  /*62b0*/  ISETP.GE.U32.AND P0, PT, R16, UR4, PT ;  /* 0x0000000410007c0c */ /* 0x000fc8000bf06070 */
[----:B------:R-:W-:-:S13]  /*62c0*/  ISETP.GE.U32.AND.EX P0, PT, R17, UR5, PT, P0 ;  /* 0x0000000511007c0c */ /* 0x000fda000bf06100 */
[----:B------:R-:W-:Y:S05]  /*62d0*/  @P0 BRA `(.L_x_159) ;  /* 0x00000004004c0947 */ /* 0x000fea0003800000 */
[----:B------:R-:W0:Y:S01]  /*62e0*/  LDC.64 R10, c[0x0][0x628] ;  /* 0x00018a00ff0a7b82 */ /* 0x000e220000000a00 */
[----:B---3--:R-:W3:Y:S01]  /*62f0*/  S2R R12, SR_CTAID.X ;  /* 0x00000000000c7919 */ /* 0x008ee20000002500 */
[----:B-12-4-:R-:W-:Y:S02]  /*6300*/  IMAD.MOV.U32 R8, RZ, RZ, R16 ;  /* 0x000000ffff087224 */ /* 0x016fe400078e0010 */
[----:B------:R-:W-:Y:S01]  /*6310*/  IMAD.MOV.U32 R9, RZ, RZ, R17 ;  /* 0x000000ffff097224 */ /* 0x000fe200078e0011 */
[----:B------:R-:W1:Y:S03]  /*6320*/  S2R R20, SR_CTAID.Y ;  /* 0x0000000000147919 */ /* 0x000e660000002600 */
[----:B------:R-:W2:Y:S08]  /*6330*/  LDC R0, c[0x0][0x630] ;  /* 0x00018c00ff007b82 */ /* 0x000eb00000000800 */
[----:B------:R-:W4:Y:S01]  /*6340*/  LDC.64 R14, c[0x0][0x620] ;  /* 0x00018800ff0e7b82 */ /* 0x000f220000000a00 */
[----:B0-----:R-:W-:-:S04]  /*6350*/  ISETP.NE.U32.AND P0, PT, R10, RZ, PT ;  /* 0x000000ff0a00720c */ /* 0x001fc80003f05070 */
[----:B------:R-:W-:-:S13]  /*6360*/  ISETP.NE.AND.EX P0, PT, R11, RZ, PT, P0 ;  /* 0x000000ff0b00720c */ /* 0x000fda0003f05300 */
[----:B-1234-:R-:W-:Y:S05]  /*6370*/  @!P0 BRA `(.L_x_160) ;  /* 0x0000000000288947 */ /* 0x01efea0003800000 */
        /* <DEDUP_REMOVED lines=10> */
.L_x_160:
[-CC-:B------:R-:W-:Y:S01]  /*6420*/  SHF.R.U64 R101, R8, R0.reuse, R9.reuse ;  /* 0x0000000008657219 */ /* 0x180fe20000001209 */
[----:B------:R-:W0:Y:S01]  /*6430*/  LDC.64 R26, c[0x0][0x640] ;  /* 0x00019000ff1a7b82 */ /* 0x000e220000000a00 */
[----:B------:R-:W-:Y:S01]  /*6440*/  SHF.R.U32.HI R0, RZ, R0, R9 ;  /* 0x00000000ff007219 */ /* 0x000fe20000011609 */
[----:B------:R-:W-:Y:S01]  /*6450*/  ULDC UR4, c[0x0][0x150] ;  /* 0x0000540000047ab9 */ /* 0x000fe20000000800 */
[----:B------:R-:W-:Y:S02]  /*6460*/  IADD3 R3, P0, RZ, -R101, RZ ;  /* 0x80000065ff037210 */ /* 0x000fe40007f1e0ff */
[----:B------:R-:W-:-:S03]  /*6470*/  I2FP.F32.U32 R7, R12 ;  /* 0x0000000c00077245 */ /* 0x000fc60000201000 */
[----:B------:R-:W1:Y:S01]  /*6480*/  LDC R6, c[0x0][0x618] ;  /* 0x00018600ff067b82 */ /* 0x000e620000000800 */
[----:B------:R-:W-:Y:S02]  /*6490*/  IMAD.X R5, RZ, RZ, ~R0, P0 ;  /* 0x000000ffff057224 */ /* 0x000fe400000e0e00 */
[----:B------:R-:W-:Y:S01]  /*64a0*/  FMUL R7, R7, UR4 ;  /* 0x0000000407077c20 */ /* 0x000fe20008400000 */
[----:B------:R-:W-:Y:S01]  /*64b0*/  ULDC UR4, c[0x0][0x154] ;  /* 0x0000550000047ab9 */ /* 0x000fe20000000800 */
[-C--:B------:R-:W-:Y:S02]  /*64c0*/  IMAD R0, R5, R14.reuse, RZ ;  /* 0x0000000e05007224 */ /* 0x080fe400078e02ff */
[C---:B------:R-:W-:Y:S01]  /*64d0*/  IMAD.WIDE.U32 R4, R3.reuse, R14, R16 ;  /* 0x0000000e03047225 */ /* 0x040fe200078e0010 */
[----:B------:R-:W2:Y:S01]  /*64e0*/  LDC R8, c[0x0][0x608] ;  /* 0x00018200ff087b82 */ /* 0x000ea20000000800 */
[----:B------:R-:W3:Y:S02]  /*64f0*/  F2I.U32.TRUNC.NTZ R7, R7 ;  /* 0x0000000700077305 */ /* 0x000ee4000020f000 */
[----:B------:R-:W-:Y:S01]  /*6500*/  IMAD R3, R3, R15, R0 ;  /* 0x0000000f03037224 */ /* 0x000fe200078e0200 */
[----:B------:R-:W-:-:S03]  /*6510*/  I2FP.F32.U32 R0, R20 ;  /* 0x0000001400007245 */ /* 0x000fc60000201000 */
[----:B------:R-:W-:Y:S01]  /*6520*/  IMAD.IADD R3, R5, 0x1, R3 ;  /* 0x0000000105037824 */ /* 0x000fe200078e0203 */
[----:B------:R-:W4:Y:S01]  /*6530*/  LDC R11, c[0x0][0x658] ;  /* 0x00019600ff0b7b82 */ /* 0x000f220000000800 */
[----:B0-----:R-:W-:-:S04]  /*6540*/  ISETP.NE.U32.AND P0, PT, R26, RZ, PT ;  /* 0x000000ff1a00720c */ /* 0x001fc80003f05070 */
[----:B------:R-:W-:-:S03]  /*6550*/  ISETP.NE.AND.EX P0, PT, R27, RZ, PT, P0 ;  /* 0x000000ff1b00720c */ /* 0x000fc60003f05300 */
[----:B------:R-:W0:Y:S01]  /*6560*/  LDC R9, c[0x0][0x144] ;  /* 0x00005100ff097b82 */ /* 0x000e220000000800 */
[-C--:B-1----:R-:W-:Y:S01]  /*6570*/  SHF.R.U64 R10, R4, R6.reuse, R3 ;  /* 0x00000006040a7219 */ /* 0x082fe20000001203 */
[----:B---3--:R-:W-:Y:S01]  /*6580*/  IMAD.MOV R7, RZ, RZ, -R7 ;  /* 0x000000ffff077224 */ /* 0x008fe200078e0a07 */
[----:B------:R-:W-:Y:S01]  /*6590*/  SHF.R.U32.HI R3, RZ, R6, R3 ;  /* 0x00000006ff037219 */ /* 0x000fe20000011603 */
[----:B------:R-:W-:-:S04]  /*65a0*/  FMUL R6, R0, UR4 ;  /* 0x0000000400067c20 */ /* 0x000fc80008400000 */
[----:B------:R-:W1:Y:S01]  /*65b0*/  LDC R21, c[0x0][0x148] ;  /* 0x00005200ff157b82 */ /* 0x000e620000000800 */
[----:B------:R3:W0:Y:S01]  /*65c0*/  F2I.U32.TRUNC.NTZ R14, R6 ;  /* 0x00000006000e7305 */ /* 0x000622000020f000 */
[-CC-:B--2---:R-:W-:Y:S02]  /*65d0*/  SHF.R.U64 R13, R10, R8.reuse, R3.reuse ;  /* 0x000000080a0d7219 */ /* 0x184fe40000001203 */
[----:B------:R-:W-:-:S04]  /*65e0*/  SHF.R.U32.HI R0, RZ, R8, R3 ;  /* 0x00000008ff007219 */ /* 0x000fc80000011603 */
[----:B-----5:R-:W2:Y:S01]  /*65f0*/  LDC R24, c[0x0][0x648] ;  /* 0x00019200ff187b82 */ /* 0x020ea20000000800 */
[-CC-:B----4-:R-:W-:Y:S02]  /*6600*/  SHF.R.U64 R15, R13, R11.reuse, R0.reuse ;  /* 0x0000000b0d0f7219 */ /* 0x190fe40000001200 */
[----:B------:R-:W-:-:S03]  /*6610*/  SHF.R.U32.HI R5, RZ, R11, R0 ;  /* 0x0000000bff057219 */ /* 0x000fc60000011600 */
[----:B------:R-:W-:Y:S02]  /*6620*/  IMAD.MOV.U32 R4, RZ, RZ, R15 ;  /* 0x000000ffff047224 */ /* 0x000fe400078e000f */
[----:B------:R-:W4:Y:S01]  /*6630*/  LDC R28, c[0x0][0x638] ;  /* 0x00018e00ff1c7b82 */ /* 0x000f220000000800 */
[----:B0-----:R-:W-:-:S07]  /*6640*/  IMAD R25, R9, R7, R12 ;  /* 0x0000000709197224 */ /* 0x001fce00078e020c */
[----:B------:R-:W0:Y:S08]  /*6650*/  LDC R29, c[0x0][0x610] ;  /* 0x00018400ff1d7b82 */ /* 0x000e300000000800 */
[----:B------:R-:W0:Y:S01]  /*6660*/  LDC R30, c[0x0][0x600] ;  /* 0x00018000ff1e7b82 */ /* 0x000e220000000800 */
[----:B-123--:R-:W-:Y:S05]  /*6670*/  @!P0 BRA `(.L_x_161) ;  /* 0x0000000000288947 */ /* 0x00efea0003800000 */
[----:B------:R-:W1:Y:S02]  /*6680*/  LDC R0, c[0x0][0x64c] ;  /* 0x00019300ff007b82 */ /* 0x000e640000000800 */
[----:B-1----:R-:W-:-:S05]  /*6690*/  IADD3 R3, P0, R15, R0, RZ ;  /* 0x000000000f037210 */ /* 0x002fca0007f1e0ff */
        /* <DEDUP_REMOVED lines=8> */
.L_x_161:
[----:B------:R-:W-:Y:S01]  /*6720*/  ISETP.NE.AND P0, PT, R2, 0x1, PT ;  /* 0x000000010200780c */ /* 0x000fe20003f05270 */
[----:B------:R-:W-:Y:S01]  /*6730*/  IMAD.MOV R14, RZ, RZ, -R14 ;  /* 0x000000ffff0e7224 */ /* 0x000fe200078e0a0e */
[----:B------:R-:W-:Y:S02]  /*6740*/  SHF.R.U64 R3, R4, R24, R5 ;  /* 0x0000001804037219 */ /* 0x000fe40000001205 */
[----:B------:R-:W-:Y:S02]  /*6750*/  LOP3.LUT R0, R13, R98, RZ, 0xc0, !PT ;  /* 0x000000620d007212 */ /* 0x000fe400078ec0ff */
[----:B------:R-:W-:Y:S01]  /*6760*/  LOP3.LUT R10, R10, R97, RZ, 0xc0, !PT ;  /* 0x000000610a0a7212 */ /* 0x000fe200078ec0ff */
[----:B------:R-:W-:Y:S02]  /*6770*/  IMAD.MOV R4, RZ, RZ, -R3 ;  /* 0x000000ffff047224 */ /* 0x000fe400078e0a03 */
[----:B------:R-:W-:Y:S02]  /*6780*/  IMAD R0, R93, R3, R0 ;  /* 0x000000035d007224 */ /* 0x000fe400078e0200 */
[----:B----4-:R-:W-:-:S02]  /*6790*/  IMAD R3, R4, R28, R15 ;  /* 0x0000001c04037224 */ /* 0x010fc400078e020f */
[----:B------:R-:W-:Y:S02]  /*67a0*/  @P0 IMAD R25, R21, R14, R20 ;  /* 0x0000000e15190224 */ /* 0x000fe400078e0214 */
[----:B0-----:R-:W-:Y:S02]  /*67b0*/  IMAD R5, R3, R30, R10 ;  /* 0x0000001e03057224 */ /* 0x001fe400078e020a */
[----:B------:R-:W-:Y:S02]  /*67c0*/  IMAD R0, R0, R29, R25 ;  /* 0x0000001d00007224 */ /* 0x000fe400078e0219 */
[----:B------:R-:W-:-:S03]  /*67d0*/  IMAD.MOV.U32 R4, RZ, RZ, 0x1 ;  /* 0x00000001ff047424 */ /* 0x000fc600078e00ff */
[----:B------:R-:W-:Y:S02]  /*67e0*/  SEL R100, R5, R0, !P0 ;  /* 0x0000000005647207 */ /* 0x000fe40004000000 */
[----:B------:R-:W-:Y:S02]  /*67f0*/  PRMT R3, R4, 0x7610, R3 ;  /* 0x0000761004037816 */ /* 0x000fe40000000003 */
[----:B------:R-:W-:-:S07]  /*6800*/  SEL R0, R0, R5, !P0 ;  /* 0x0000000500007207 */ /* 0x000fce0004000000 */
.L_x_159:
[----:B------:R-:W-:Y:S01]  /*6810*/  LOP3.LUT P0, RZ, R3, 0xff, RZ, 0xc0, !PT ;  /* 0x000000ff03ff7812 */ /* 0x000fe2000780c0ff */
[----:B------:R-:W-:Y:S01]  /*6820*/  UIMAD.WIDE.U32 UR4, UR41, -0x33333333, URZ ;  /* 0xcccccccd290478a5 */ /* 0x000fe2000f8e003f */
[----:B------:R-:W-:-:S03]  /*6830*/  IMAD.MOV.U32 R103, RZ, RZ, R0 ;  /* 0x000000ffff677224 */ /* 0x000fc600078e0000 */
[----:B------:R-:W-:-:S04]  /*6840*/  USHF.R.U32.HI UR4, URZ, 0x2, UR5 ;  /* 0x000000023f047899 */ /* 0x000fc80008011605 */
[----:B------:R-:W-:-:S04]  /*6850*/  UIMAD UR41, UR4, -0x5, UR41 ;  /* 0xfffffffb042978a4 */ /* 0x000fc8000f8e0229 */
[----:B------:R-:W-:Y:S08]  /*6860*/  @P0 BRA `(.L_x_162) ;  /* 0xffffffac000c0947 */ /* 0x000ff0000383ffff */
[----:B------:R-:W-:Y:S05]  /*6870*/  EXIT ;  /* 0x000000000000794d */ /* 0x000fea0003800000 */
.L_x_7:
        /* <DEDUP_REMOVED lines=26> */
.L_x_164:
[----:B------:R-:W0:Y:S01]  /*6a20*/  LDC.64 R30, c[0x0][0x640] ;  /* 0x00019000ff1e7b82 */ /* 0x000e220000000a00 */
[-CC-:B------:R-:W-:Y:S01]  /*6a30*/  SHF.R.U64 R22, R14, R8.reuse, R15.reuse ;  /* 0x000000080e167219 */ /* 0x180fe2000000120f */
[----:B------:R-:W-:Y:S01]  /*6a40*/  IMAD.MOV.U32 R27, RZ, RZ, 0x1 ;  /* 0x00000001ff1b7424 */ /* 0x000fe200078e00ff */
[----:B------:R-:W-:Y:S02]  /*6a50*/  SHF.R.U32.HI R7, RZ, R8, R15 ;  /* 0x00000008ff077219 */ /* 0x000fe4000001160f */
[----:B------:R-:W-:-:S03]  /*6a60*/  IADD3 R13, P0, RZ, -R22, RZ ;  /* 0x80000016ff0d7210 */ /* 0x000fc60007f1e0ff */
[----:B------:R-:W1:Y:S02]  /*6a70*/  LDC R12, c[0x0][0x618] ;  /* 0x00018600ff0c7b82 */ /* 0x000e640000000800 */
[----:B------:R-:W-:Y:S02]  /*6a80*/  IMAD.X R7, RZ, RZ, ~R7, P0 ;  /* 0x000000ffff077224 */ /* 0x000fe400000e0e07 */
[----:B------:R-:W-:-:S04]  /*6a90*/  IMAD.WIDE.U32 R10, R13, R24, R16 ;  /* 0x000000180d0a7225 */ /* 0x000fc800078e0010 */
[----:B------:R-:W2:Y:S01]  /*6aa0*/  LDC R14, c[0x0][0x608] ;  /* 0x00018200ff0e7b82 */ /* 0x000ea20000000800 */
[----:B------:R-:W-:-:S04]  /*6ab0*/  IMAD R8, R7, R24, RZ ;  /* 0x0000001807087224 */ /* 0x000fc800078e02ff */
[----:B------:R-:W-:-:S03]  /*6ac0*/  IMAD R7, R13, R25, R8 ;  /* 0x000000190d077224 */ /* 0x000fc600078e0208 */
[----:B------:R-:W3:Y:S01]  /*6ad0*/  LDC R28, c[0x0][0x658] ;  /* 0x00019600ff1c7b82 */ /* 0x000ee20000000800 */
[----:B------:R-:W-:Y:S01]  /*6ae0*/  IMAD.IADD R7, R11, 0x1, R7 ;  /* 0x000000010b077824 */ /* 0x000fe200078e0207 */
[----:B0-----:R-:W-:Y:S01]  /*6af0*/  ISETP.NE.U32.AND P0, PT, R30, RZ, PT ;  /* 0x000000ff1e00720c */ /* 0x001fe20003f05070 */
[----:B------:R-:W-:-:S03]  /*6b00*/  IMAD.MOV.U32 R11, RZ, RZ, -0x1 ;  /* 0xffffffffff0b7424 */ /* 0x000fc600078e00ff */
        /* <DEDUP_REMOVED lines=8> */
[-C--:B---3--:R-:W-:Y:S02]  /*6b90*/  SHF.L.U32 R10, R11, R28.reuse, RZ ;  /* 0x0000001c0b0a7219 */ /* 0x088fe400000006ff */
[--C-:B------:R-:W-:Y:S02]  /*6ba0*/  SHF.R.U64 R26, R24, R28, R7.reuse ;  /* 0x0000001c181a7219 */ /* 0x100fe40000001207 */
[----:B------:R-:W-:Y:S02]  /*6bb0*/  LOP3.LUT R29, RZ, R10, RZ, 0x33, !PT ;  /* 0x0000000aff1d7212 */ /* 0x000fe400078e33ff */
[----:B------:R-:W-:Y:S01]  /*6bc0*/  SHF.R.U32.HI R11, RZ, R28, R7 ;  /* 0x0000001cff0b7219 */ /* 0x000fe20000011607 */
[----:B------:R-:W3:Y:S01]  /*6bd0*/  LDC R32, c[0x0][0x610] ;  /* 0x00018400ff207b82 */ /* 0x000ee20000000800 */
[----:B------:R-:W-:Y:S01]  /*6be0*/  IMAD.MOV.U32 R10, RZ, RZ, R26 ;  /* 0x000000ffff0a7224 */ /* 0x000fe200078e001a */
[----:B------:R-:W-:Y:S06]  /*6bf0*/  @!P0 BRA `(.L_x_165) ;  /* 0x0000000000288947 */ /* 0x000fec0003800000 */
        /* <DEDUP_REMOVED lines=10> */
.L_x_165:
[----:B------:R-:W-:Y:S02]  /*6ca0*/  ISETP.NE.AND P0, PT, R2, 0x1, PT ;  /* 0x000000010200780c */ /* 0x000fe40003f05270 */
[----:B-1----:R-:W-:Y:S01]  /*6cb0*/  SHF.R.U64 R8, R10, R8, R11 ;  /* 0x000000080a087219 */ /* 0x002fe2000000120b */
[----:B0-----:R-:W-:Y:S01]  /*6cc0*/  VIADD R11, R21, 0xffffffff ;  /* 0xffffffff150b7836 */ /* 0x001fe20000000000 */
[----:B------:R-:W-:Y:S02]  /*6cd0*/  SHF.L.U32 R27, R27, R28, RZ ;  /* 0x0000001c1b1b7219 */ /* 0x000fe400000006ff */
[----:B------:R-:W-:Y:S01]  /*6ce0*/  LOP3.LUT R5, R24, R29, RZ, 0xc0, !PT ;  /* 0x0000001d18057212 */ /* 0x000fe200078ec0ff */
[----:B------:R-:W-:-:S04]  /*6cf0*/  IMAD.MOV R7, RZ, RZ, -R8 ;  /* 0x000000ffff077224 */ /* 0x000fc800078e0a08 */
[----:B------:R-:W-:Y:S02]  /*6d00*/  IMAD R5, R27, R8, R5 ;  /* 0x000000081b057224 */ /* 0x000fe400078e0205 */
[----:B------:R-:W-:Y:S01]  /*6d10*/  @P0 IMAD R6, R9, R23, R4 ;  /* 0x0000001709060224 */ /* 0x000fe200078e0204 */
[----:B------:R-:W-:Y:S01]  /*6d20*/  LOP3.LUT R9, R20, R11, RZ, 0xc0, !PT ;  /* 0x0000000b14097212 */ /* 0x000fe200078ec0ff */
[----:B--2---:R-:W-:Y:S02]  /*6d30*/  IMAD R4, R7, R25, R26 ;  /* 0x0000001907047224 */ /* 0x004fe400078e021a */
[----:B---3--:R-:W-:Y:S02]  /*6d40*/  IMAD R6, R5, R32, R6 ;  /* 0x0000002005067224 */ /* 0x008fe400078e0206 */
[----:B------:R-:W-:Y:S02]  /*6d50*/  IMAD R5, R4, R21, R9 ;  /* 0x0000001504057224 */ /* 0x000fe400078e0209 */
[----:B------:R-:W-:-:S02]  /*6d60*/  IMAD.MOV.U32 R8, RZ, RZ, 0x1 ;  /* 0x00000001ff087424 */ /* 0x000fc400078e00ff */
[----:B------:R-:W-:Y:S01]  /*6d70*/  IMAD.MOV.U32 R7, RZ, RZ, R22 ;  /* 0x000000ffff077224 */ /* 0x000fe200078e0016 */
[----:B------:R-:W-:Y:S02]  /*6d80*/  SEL R21, R5, R6, !P0 ;  /* 0x0000000605157207 */ /* 0x000fe40004000000 */
[----:B------:R-:W-:-:S07]  /*6d90*/  SEL R20, R6, R5, !P0 ;  /* 0x0000000506147207 */ /* 0x000fce0004000000 */
.L_x_163:
[----:B------:R-:W-:-:S08]  /*6da0*/  NOP ;  /* 0x0000000000007918 */ /* 0x000fd00000000000 */
[----:B------:R-:W0:-:S00]  /*6db0*/  USETMAXREG.DEALLOC.CTAPOOL 0x28 ;  /* 0x00000028000079c8 */ /* 0x000e0000080e0500 */
[----:B0-----:R-:W-:-:S13]  /*6dc0*/  ISETP.NE.AND P0, PT, R3, RZ, PT ;  /* 0x000000ff0300720c */ /* 0x001fda0003f05270 */
[----:B------:R-:W-:Y:S05]  /*6dd0*/  @P0 EXIT ;  /* 0x000000000000094d */ /* 0x000fea0003800000 */
[----:B------:R-:W-:Y:S01]  /*6de0*/  LOP3.LUT P0, RZ, R8, 0xff, RZ, 0xc0, !PT ;  /* 0x000000ff08ff7812 */ /* 0x000fe2000780c0ff */
[----:B------:R-:W-:Y:S02]  /*6df0*/  IMAD.MOV.U32 R3, RZ, RZ, 0x1 ;  /* 0x00000001ff037424 */ /* 0x000fe400078e00ff */
[----:B------:R-:W-:-:S10]  /*6e00*/  IMAD.MOV.U32 R8, RZ, RZ, RZ ;  /* 0x000000ffff087224 */ /* 0x000fd400078e00ff */
[----:B------:R-:W-:Y:S05]  /*6e10*/  @!P0 BRA `(.L_x_166) ;  /* 0x0000000c00288947 */ /* 0x000fea0003800000 */
[----:B------:R-:W0:Y:S01]  /*6e20*/  LDC R3, c[0x0][0x28c] ;  /* 0x0000a300ff037b82 */ /* 0x000e220000000800 */
[----:B------:R-:W1:Y:S01]  /*6e30*/  S2R R13, SR_CgaCtaId ;  /* 0x00000000000d7919 */ /* 0x000e620000008800 */
[----:B------:R-:W-:Y:S01]  /*6e40*/  ULDC UR5, c[0x0][0x658] ;  /* 0x0001960000057ab9 */ /* 0x000fe20000000800 */
[----:B------:R-:W-:Y:S01]  /*6e50*/  UMOV UR6, 0xffffffff ;  /* 0xffffffff00067882 */ /* 0x000fe20000000000 */
[----:B------:R-:W-:Y:S01]  /*6e60*/  BSSY B0, `(.L_x_166) ;  /* 0x00000c5000007945 */ /* 0x000fe20003800000 */
[----:B------:R-:W-:Y:S01]  /*6e70*/  USHF.L.U32 UR6, UR6, UR5, URZ ;  /* 0x0000000506067299 */ /* 0x000fe2000800063f */
[----:B------:R-:W-:Y:S01]  /*6e80*/  IMAD.MOV.U32 R10, RZ, RZ, 0x1 ;  /* 0x00000001ff0a7424 */ /* 0x000fe200078e00ff */
[----:B------:R-:W-:Y:S01]  /*6e90*/  LOP3.LUT R9, R18, 0x2, RZ, 0xfc, !PT ;  /* 0x0000000212097812 */ /* 0x000fe200078efcff */
[----:B------:R-:W-:Y:S01]  /*6ea0*/  IMAD.MOV.U32 R8, RZ, RZ, RZ ;  /* 0x000000ffff087224 */ /* 0x000fe200078e00ff */
[----:B------:R-:W-:Y:S01]  /*6eb0*/  ULDC UR4, c[0x0][0x600] ;  /* 0x0001800000047ab9 */ /* 0x000fe20000000800 */
[----:B------:R-:W-:Y:S01]  /*6ec0*/  UMOV UR7, 0x1 ;  /* 0x0000000100077882 */ /* 0x000fe20000000000 */
[----:B------:R-:W-:-:S02]  /*6ed0*/  UIADD3 UR15, UR4, -0x1, URZ ;  /* 0xffffffff040f7890 */ /* 0x000fc4000fffe03f */
[----:B------:R-:W-:Y:S02]  /*6ee0*/  USHF.L.U32 UR17, UR7, UR5, URZ ;  /* 0x0000000507117299 */ /* 0x000fe4000800063f */
[----:B------:R-:W-:Y:S01]  /*6ef0*/  ULOP3.LUT UR16, URZ, UR6, URZ, 0x33, !UPT ;  /* 0x000000063f107292 */ /* 0x000fe2000f8e333f */
[----:B------:R-:W-:Y:S01]  /*6f00*/  ULDC.64 UR20, c[0x0][0x198] ;  /* 0x0000660000147ab9 */ /* 0x000fe20000000a00 */
[----:B0-----:R-:W-:-:S05]  /*6f10*/  VIADD R3, R3, 0x3f ;  /* 0x0000003f03037836 */ /* 0x001fca0000000000 */
[----:B------:R-:W-:-:S04]  /*6f20*/  SHF.R.S32.HI R4, RZ, 0x1f, R3 ;  /* 0x0000001fff047819 */ /* 0x000fc80000011403 */
[----:B------:R-:W-:Y:S01]  /*6f30*/  LEA.HI R4, R4, R3, RZ, 0x6 ;  /* 0x0000000304047211 */ /* 0x000fe200078f30ff */
[C---:B-1----:R-:W-:Y:S02]  /*6f40*/  IMAD.SHL.U32 R12, R13.reuse, 0x40, RZ ;  /* 0x000000400d0c7824 */ /* 0x042fe400078e00ff */
[----:B------:R-:W-:Y:S01]  /*6f50*/  IMAD.SHL.U32 R13, R13, 0x1000, RZ ;  /* 0x000010000d0d7824 */ /* 0x000fe200078e00ff */
[----:B------:R-:W-:Y:S01]  /*6f60*/  SHF.R.S32.HI R11, RZ, 0x6, R4 ;  /* 0x00000006ff0b7819 */ /* 0x000fe20000011404 */
[----:B------:R-:W-:Y:S01]  /*6f70*/  IMAD.MOV.U32 R3, RZ, RZ, 0x1 ;  /* 0x00000001ff037424 */ /* 0x000fe200078e00ff */
[----:B------:R-:W-:Y:S02]  /*6f80*/  LOP3.LUT R12, R12, 0x40, RZ, 0xc0, !PT ;  /* 0x000000400c0c7812 */ /* 0x000fe400078ec0ff */
[----:B------:R-:W-:Y:S01]  /*6f90*/  LOP3.LUT R13, R13, 0x1000, RZ, 0xc0, !PT ;  /* 0x000010000d0d7812 */ /* 0x000fe200078ec0ff */
[----:B------:R-:W-:-:S07]  /*6fa0*/  VIADD R19, R11, 0x1 ;  /* 0x000000010b137836 */ /* 0x000fce0000000000 */
.L_x_177:
[----:B------:R-:W-:-:S03]  /*6fb0*/  UMOV UR4, 0xffffffff ;  /* 0xffffffff00047882 */ /* 0x000fc60000000000 */
[----:B------:R-:W-:Y:S05]  /*6fc0*/  BRA.DIV UR4, `(.L_x_167) ;  /* 0x0000000e04c87947 */ /* 0x000fea000b800000 */
[----:B------:R-:W-:-:S13]  /*6fd0*/  ELECT P6, URZ, PT ;  /* 0x00000000003f782f */ /* 0x000fda00038c0000 */
.L_x_189:
[----:B------:R-:W0:Y:S01]  /*6fe0*/  LDC R4, c[0x0][0x28c] ;  /* 0x0000a300ff047b82 */ /* 0x000e220000000800 */
[----:B------:R-:W-:Y:S01]  /*6ff0*/  BSSY B1, `(.L_x_168) ;  /* 0x0000038000017945 */ /* 0x000fe20003800000 */
[----:B0-----:R-:W-:-:S13]  /*7000*/  ISETP.LT.OR P6, PT, R4, 0x1, !P6 ;  /* 0x000000010400780c */ /* 0x001fda00077c1670 */
[----:B------:R-:W-:Y:S05]  /*7010*/  @P6 BRA `(.L_x_169) ;  /* 0x0000000000d46947 */ /* 0x000fea0003800000 */
[----:B------:R-:W-:Y:S02]  /*7020*/  IMAD R21, R21, 0x80, R12 ;  /* 0x0000008015157824 */ /* 0x000fe400078e020c */
[----:B------:R-:W-:Y:S02]  /*7030*/  IMAD.SHL.U32 R20, R20, 0x80, RZ ;  /* 0x0000008014147824 */ /* 0x000fe400078e00ff */
[----:B------:R-:W-:Y:S02]  /*7040*/  IMAD.MOV.U32 R22, RZ, RZ, RZ ;  /* 0x000000ffff167224 */ /* 0x000fe400078e00ff */
[----:B------:R-:W-:Y:S02]  /*7050*/  IMAD.MOV.U32 R4, RZ, RZ, R19 ;  /* 0x000000ffff047224 */ /* 0x000fe400078e0013 */
[----:B------:R-:W-:Y:S02]  /*7060*/  IMAD.MOV.U32 R5, RZ, RZ, R3 ;  /* 0x000000ffff057224 */ /* 0x000fe400078e0003 */
[----:B------:R-:W-:-:S07]  /*7070*/  IMAD.MOV.U32 R6, RZ, RZ, R8 ;  /* 0x000000ffff067224 */ /* 0x000fce00078e0008 */
.L_x_172:
[----:B------:R-:W0:Y:S01]  /*7080*/  S2R R15, SR_CgaCtaId ;  /* 0x00000000000f7919 */ /* 0x000e220000008800 */
[----:B------:R-:W-:Y:S02]  /*7090*/  MOV R14, 0x400 ;  /* 0x00000400000e7802 */ /* 0x000fe40000000f00 */
[----:B------:R-:W-:Y:S02]  /*70a0*/  ISETP.NE.AND P1, PT, R0, RZ, PT ;  /* 0x000000ff0000720c */ /* 0x000fe40003f25270 */
[----:B0-----:R-:W-:Y:S02]  /*70b0*/  LEA R25, R15, R14, 0x18 ;  /* 0x0000000e0f197211 */ /* 0x001fe400078ec0ff */
[----:B------:R-:W-:-:S09]  /*70c0*/  SHF.L.U32 R14, R5, 0x1f, RZ ;  /* 0x0000001f050e7819 */ /* 0x000fd200000006ff */
[----:B------:R-:W0:Y:S01]  /*70d0*/  @!P1 LDC R15, c[0x0][0x500] ;  /* 0x00014000ff0f9b82 */ /* 0x000e220000000800 */
[----:B------:R-:W-:-:S04]  /*70e0*/  IMAD R23, R6, 0x8, R25 ;  /* 0x0000000806177824 */ /* 0x000fc800078e0219 */
[----:B------:R-:W1:Y:S02]  /*70f0*/  SYNCS.PHASECHK.TRANS64.TRYWAIT P0, [R23+URZ+0x28], R14 ;  /* 0x0000280e170075a7 */ /* 0x000e64000800017f */
[----:B-1----:R-:W-:Y:S05]  /*7100*/  @!P0 BRA `(.L_x_170) ;  /* 0x0000000c00988947 */ /* 0x002fea0003800000 */
.L_x_190:
[----:B-1----:R-:W-:Y:S01]  /*7110*/  PRMT R14, R9, 0x9910, RZ ;  /* 0x00009910090e7816 */ /* 0x002fe200000000ff */
[----:B0-----:R0:W-:Y:S03]  /*7120*/  @!P1 SYNCS.ARRIVE.TRANS64 RZ, [R23+URZ], R15 ;  /* 0x0000000f17ff99a7 */ /* 0x0011e6000800003f */
[----:B------:R-:W-:-:S13]  /*7130*/  ISETP.NE.AND P0, PT, R14, 0x2, PT ;  /* 0x000000020e00780c */ /* 0x000fda0003f05270 */
[----:B0-----:R-:W-:Y:S05]  /*7140*/  @P0 BRA `(.L_x_171) ;  /* 0x0000000000040947 */ /* 0x001fea0003800000 */
[----:B------:R-:W-:Y:S01]  /*7150*/  BPT.TRAP 0x1 ;  /* 0x000000040000795c */ /* 0x000fe20000300000 */
.L_x_171:
[C---:B------:R-:W-:Y:S01]  /*7160*/  IMAD R14, R6.reuse, 0x2000, R13 ;  /* 0x00002000060e7824 */ /* 0x040fe200078e020d */
[----:B------:R-:W-:Y:S01]  /*7170*/  R2UR UR9, R23 ;  /* 0x00000000170972ca */ /* 0x000fe200000e0000 */
[--C-:B------:R-:W-:Y:S01]  /*7180*/  IMAD R15, R6, 0x4000, R25.reuse ;  /* 0x00004000060f7824 */ /* 0x100fe200078e0219 */
[----:B------:R-:W-:Y:S01]  /*7190*/  UIADD3 UR4, UP0, UR20, 0xf0, URZ ;  /* 0x000000f014047890 */ /* 0x000fe2000ff1e03f */
[----:B------:R-:W-:Y:S01]  /*71a0*/  IMAD R14, R14, 0x2, R25 ;  /* 0x000000020e0e7824 */ /* 0x000fe200078e0219 */
[----:B------:R-:W-:Y:S01]  /*71b0*/  R2UR UR11, R20 ;  /* 0x00000000140b72ca */ /* 0x000fe200000e0000 */
[----:B------:R-:W-:Y:S01]  /*71c0*/  VIADD R4, R4, 0xffffffff ;  /* 0xffffffff04047836 */ /* 0x000fe20000000000 */
[----:B------:R-:W-:Y:S01]  /*71d0*/  R2UR UR5, R15 ;  /* 0x000000000f0572ca */ /* 0x000fe200000e0000 */
[----:B------:R-:W-:Y:S01]  /*71e0*/  UIADD3 UR22, UP1, UR20, 0x1f0, URZ ;  /* 0x000001f014167890 */ /* 0x000fe2000ff3e03f */
[----:B------:R-:W-:Y:S01]  /*71f0*/  R2UR UR8, R14 ;  /* 0x000000000e0872ca */ /* 0x000fe200000e0000 */
[----:B------:R-:W-:Y:S01]  /*7200*/  VIADD R6, R6, 0x1 ;  /* 0x0000000106067836 */ /* 0x000fe20000000000 */
[----:B------:R-:W-:Y:S01]  /*7210*/  R2UR UR10, R22 ;  /* 0x00000000160a72ca */ /* 0x000fe200000e0000 */
[----:B------:R-:W-:Y:S01]  /*7220*/  UIADD3.X UR23, URZ, UR21, URZ, UP1, !UPT ;  /* 0x000000153f177290 */ /* 0x000fe20008ffe43f */
[----:B------:R-:W-:Y:S01]  /*7230*/  R2UR UR12, R7 ;  /* 0x00000000070c72ca */ /* 0x000fe200000e0000 */
[----:B------:R-:W-:Y:S01]  /*7240*/  UMOV UR6, 0x0 ;  /* 0x0000000000067882 */ /* 0x000fe20000000000 */
[----:B------:R-:W-:Y:S01]  /*7250*/  R2UR UR18, R21 ;  /* 0x00000000151272ca */ /* 0x000fe200000e0000 */
[----:B------:R-:W-:Y:S01]  /*7260*/  UMOV UR7, 0x10000000 ;  /* 0x1000000000077882 */ /* 0x000fe20000000000 */
[----:B------:R-:W-:Y:S01]  /*7270*/  ISETP.GT.AND P1, PT, R4, 0x1, PT ;  /* 0x000000010400780c */ /* 0x000fe20003f24270 */
[----:B------:R-:W-:Y:S01]  /*7280*/  UMOV UR19, 0x30000 ;  /* 0x0003000000137882 */ /* 0x000fe20000000000 */
[----:B------:R-:W-:Y:S01]  /*7290*/  ISETP.NE.AND P0, PT, R6, 0x5, PT ;  /* 0x000000050600780c */ /* 0x000fe20003f05270 */
[----:B------:R-:W-:Y:S01]  /*72a0*/  UIADD3 UR13, UR5, 0x100, URZ ;  /* 0x00000100050d7890 */ /* 0x000fe2000fffe03f */
[----:B------:R-:W-:Y:S01]  /*72b0*/  VIADD R22, R22, 0x40 ;  /* 0x0000004016167836 */ /* 0x000fe20000000000 */
[----:B------:R-:W-:Y:S01]  /*72c0*/  UIADD3.X UR5, URZ, UR21, URZ, UP0, !UPT ;  /* 0x000000153f057290 */ /* 0x000fe200087fe43f */
[----:B------:R-:W-:Y:S01]  /*72d0*/  SEL R14, RZ, 0x1, P0 ;  /* 0x00000001ff0e7807 */ /* 0x000fe20000000000 */
[----:B------:R-:W-:Y:S01]  /*72e0*/  UIADD3 UR14, UR8, 0x14100, URZ ;  /* 0x00014100080e7890 */ /* 0x000fe2000fffe03f */
[----:B------:R-:W-:-:S02]  /*72f0*/  SEL R6, R6, RZ, P0 ;  /* 0x000000ff06067207 */ /* 0x000fc40000000000 */
[----:B------:R-:W-:Y:S01]  /*7300*/  UMOV UR8, UR13 ;  /* 0x0000000d00087c82 */ /* 0x000fe20008000000 */
[----:B------:R-:W-:-:S03]  /*7310*/  LOP3.LUT R5, R5, R14, RZ, 0x3c, !PT ;  /* 0x0000000e05057212 */ /* 0x000fc600078e3cff */
[----:B------:R0:W-:Y:S02]  /*7320*/  UTMALDG.3D [UR8], [UR4], desc[UR6] ;  /* 0x00000608040075b4 */ /* 0x0001e40008011000 */
[----:B0-----:R-:W-:Y:S01]  /*7330*/  UMOV UR8, UR14 ;  /* 0x0000000e00087c82 */ /* 0x001fe20008000000 */
[----:B------:R-:W-:Y:S02]  /*7340*/  UMOV UR11, UR18 ;  /* 0x00000012000b7c82 */ /* 0x000fe40008000000 */
[----:B------:R0:W-:Y:S02]  /*7350*/  UTMALDG.3D.MULTICAST [UR8], [UR22], UR19, desc[UR6] ;  /* 0x00000608160073b4 */ /* 0x0001e40008011813 */
[----:B0-----:R-:W-:Y:S05]  /*7360*/  @P1 BRA `(.L_x_172) ;  /* 0xfffffffc00441947 */ /* 0x001fea000383ffff */
.L_x_169:
[----:B------:R-:W-:Y:S05]  /*7370*/  BSYNC B1 ;  /* 0x0000000000017941 */ /* 0x000fea0003800000 */
.L_x_168:
[----:B------:R-:W-:Y:S01]  /*7380*/  LOP3.LUT P1, RZ, R10, 0xff, RZ, 0xc0, !PT ;  /* 0x000000ff0aff7812 */ /* 0x000fe2000782c0ff */
[C---:B------:R-:W-:Y:S01]  /*7390*/  IMAD.IADD R7, R11.reuse, 0x1, R8 ;  /* 0x000000010b077824 */ /* 0x040fe200078e0208 */
[----:B------:R-:W-:Y:S01]  /*73a0*/  ULDC.64 UR4, c[0x0][0x650] ;  /* 0x0001940000047ab9 */ /* 0x000fe20000000a00 */
[----:B------:R-:W-:Y:S01]  /*73b0*/  ISETP.GE.U32.AND P2, PT, R11, 0x5, PT ;  /* 0x000000050b00780c */ /* 0x000fe20003f46070 */
[----:B------:R-:W-:Y:S01]  /*73c0*/  BSSY B1, `(.L_x_173) ;  /* 0x000006c000017945 */ /* 0x000fe20003800000 */
[----:B------:R-:W-:Y:S01]  /*73d0*/  IMAD.MOV.U32 R20, RZ, RZ, -0x1 ;  /* 0xffffffffff147424 */ /* 0x000fe200078e00ff */
[----:B------:R-:W-:Y:S01]  /*73e0*/  ISETP.GT.U32.AND P0, PT, R7, 0x4, PT ;  /* 0x000000040700780c */ /* 0x000fe20003f04070 */
[----:B------:R-:W-:Y:S01]  /*73f0*/  IMAD.MOV.U32 R21, RZ, RZ, -0x1 ;  /* 0xffffffffff157424 */ /* 0x000fe200078e00ff */
[----:B------:R-:W-:Y:S02]  /*7400*/  PRMT R10, RZ, 0x7610, R10 ;  /* 0x00007610ff0a7816 */ /* 0x000fe4000000000a */
[----:B------:R-:W-:-:S03]  /*7410*/  ISETP.LT.U32.AND P0, PT, R11, 0x5, P0 ;  /* 0x000000050b00780c */ /* 0x000fc60000701070 */
[----:B------:R-:W0:Y:S01]  /*7420*/  @P1 S2R R5, SR_CgaCtaId ;  /* 0x0000000000051919 */ /* 0x000e220000008800 */
[----:B------:R-:W-:-:S04]  /*7430*/  @P1 MOV R4, 0x400 ;  /* 0x0000040000041802 */ /* 0x000fc80000000f00 */
[----:B0-----:R-:W-:Y:S01]  /*7440*/  @P1 LEA R6, R5, R4, 0x18 ;  /* 0x0000000405061211 */ /* 0x001fe200078ec0ff */
[----:B------:R-:W-:Y:S01]  /*7450*/  IMAD.WIDE.U32 R4, R7, -0x33333333, RZ ;  /* 0xcccccccd07047825 */ /* 0x000fe200078e00ff */
[----:B------:R-:W-:Y:S02]  /*7460*/  SEL R4, RZ, 0x1, !P0 ;  /* 0x00000001ff047807 */ /* 0x000fe40004000000 */
[----:B------:R0:W-:Y:S01]  /*7470*/  @P1 SYNCS.ARRIVE.TRANS64.A1T0 RZ, [R6+URZ+0x68], RZ ;  /* 0x000068ff06ff19a7 */ /* 0x0001e2000810003f */
[----:B------:R-:W-:Y:S02]  /*7480*/  IADD3 R16, P1, R16, UR36, RZ ;  /* 0x0000002410107c10 */ /* 0x000fe4000ff3e0ff */
[----:B------:R-:W-:Y:S02]  /*7490*/  LOP3.LUT R3, R3, R4, RZ, 0x3c, !PT ;  /* 0x0000000403037212 */ /* 0x000fe400078e3cff */
[----:B------:R-:W-:Y:S02]  /*74a0*/  IADD3.X R17, R17, UR42, RZ, P1, !PT ;  /* 0x0000002a11117c10 */ /* 0x000fe40008ffe4ff */
[----:B------:R-:W-:-:S02]  /*74b0*/  ISETP.GE.U32.AND P0, PT, R16, UR4, PT ;  /* 0x0000000410007c0c */ /* 0x000fc4000bf06070 */
[----:B0-----:R-:W-:Y:S02]  /*74c0*/  SHF.R.U32.HI R6, RZ, 0x2, R5 ;  /* 0x00000002ff067819 */ /* 0x001fe40000011605 */
[----:B------:R-:W-:Y:S02]  /*74d0*/  ISETP.GE.U32.AND.EX P0, PT, R17, UR5, PT, P0 ;  /* 0x0000000511007c0c */ /* 0x000fe4000bf06100 */
[----:B------:R-:W-:Y:S01]  /*74e0*/  @P2 LOP3.LUT R3, R3, 0x1, R6, 0x78, !PT ;  /* 0x0000000103032812 */ /* 0x000fe200078e7806 */
[----:B------:R-:W-:Y:S01]  /*74f0*/  IMAD R8, R6, -0x5, R7 ;  /* 0xfffffffb06087824 */ /* 0x000fe200078e0207 */
[----:B------:R-:W-:Y:S01]  /*7500*/  PRMT R4, RZ, 0x7610, R4 ;  /* 0x00007610ff047816 */ /* 0x000fe20000000004 */
[----:B------:R-:W-:-:S08]  /*7510*/  IMAD.MOV.U32 R7, RZ, RZ, -0x1 ;  /* 0xffffffffff077424 */ /* 0x000fd000078e00ff */
[----:B------:R-:W-:Y:S05]  /*7520*/  @P0 BRA `(.L_x_174) ;  /* 0x0000000400540947 */ /* 0x000fea0003800000 */
[----:B------:R-:W0:Y:S01]  /*7530*/  S2R R15, SR_CTAID.X ;  /* 0x00000000000f7919 */ /* 0x000e220000002500 */
[----:B------:R-:W-:Y:S01]  /*7540*/  ULDC.64 UR4, c[0x0][0x628] ;  /* 0x00018a0000047ab9 */ /* 0x000fe20000000a00 */
[----:B------:R-:W-:Y:S01]  /*7550*/  ULDC UR7, c[0x0][0x630] ;  /* 0x00018c0000077ab9 */ /* 0x000fe20000000800 */
[----:B------:R-:W-:Y:S01]  /*7560*/  ISETP.NE.U32.AND P0, PT, RZ, UR4, PT ;  /* 0x00000004ff007c0c */ /* 0x000fe2000bf05070 */
[----:B------:R-:W1:Y:S01]  /*7570*/  S2R R20, SR_CTAID.Y ;  /* 0x0000000000147919 */ /* 0x000e620000002600 */
[----:B------:R-:W-:Y:S01]  /*7580*/  ULDC UR8, c[0x0][0x150] ;  /* 0x0000540000087ab9 */ /* 0x000fe20000000800 */
[----:B------:R-:W-:Y:S01]  /*7590*/  IMAD.MOV.U32 R4, RZ, RZ, R16 ;  /* 0x000000ffff047224 */ /* 0x000fe200078e0010 */
[----:B------:R-:W-:Y:S01]  /*75a0*/  ISETP.NE.AND.EX P0, PT, RZ, UR5, PT, P0 ;  /* 0x00000005ff007c0c */ /* 0x000fe2000bf05300 */
[----:B------:R-:W-:Y:S01]  /*75b0*/  IMAD.MOV.U32 R5, RZ, RZ, R17 ;  /* 0x000000ffff057224 */ /* 0x000fe200078e0011 */
[----:B0-----:R-:W-:-:S11]  /*75c0*/  I2FP.F32.U32 R22, R15 ;  /* 0x0000000f00167245 */ /* 0x001fd60000201000 */
[----:B------:R-:W-:Y:S05]  /*75d0*/  @!P0 BRA `(.L_x_175) ;  /* 0x0000000000288947 */ /* 0x000fea0003800000 */
[----:B------:R-:W-:Y:S02]  /*75e0*/  ULDC UR6, c[0x0][0x634] ;  /* 0x00018d0000067ab9 */ /* 0x000fe40000000800 */
[----:B------:R-:W-:-:S05]  /*75f0*/  IADD3 R5, P0, R16, UR6, RZ ;  /* 0x0000000610057c10 */ /* 0x000fca000ff1e0ff */
[----:B------:R-:W-:-:S04]  /*7600*/  IMAD.X R21, RZ, RZ, R17, P0 ;  /* 0x000000ffff157224 */ /* 0x000fc800000e0611 */
[----:B------:R-:W-:-:S04]  /*7610*/  IMAD.WIDE.U32 R6, R21, UR4, RZ ;  /* 0x0000000415067c25 */ /* 0x000fc8000f8e00ff */
[----:B------:R-:W-:-:S04]  /*7620*/  IMAD.WIDE.U32 R6, P0, R5, UR5, R6 ;  /* 0x0000000505067c25 */ /* 0x000fc8000f800006 */
[----:B------:R-:W-:-:S04]  /*7630*/  IMAD.WIDE.U32 R4, R5, UR4, RZ ;  /* 0x0000000405047c25 */ /* 0x000fc8000f8e00ff */
[----:B------:R-:W-:Y:S01]  /*7640*/  IMAD.MOV.U32 R4, RZ, RZ, R7 ;  /* 0x000000ffff047224 */ /* 0x000fe200078e0007 */
[----:B------:R-:W-:Y:S01]  /*7650*/  IADD3 RZ, P1, R5, R6, RZ ;  /* 0x0000000605ff7210 */ /* 0x000fe20007f3e0ff */
[----:B------:R-:W-:-:S04]  /*7660*/  IMAD.X R5, RZ, RZ, RZ, P0 ;  /* 0x000000ffff057224 */ /* 0x000fc800000e06ff */
[----:B------:R-:W-:-:S08]  /*7670*/  IMAD.WIDE.U32.X R4, R21, UR5, R4, P1 ;  /* 0x0000000515047c25 */ /* 0x000fd000088e0404 */
.L_x_175:
[--C-:B------:R-:W-:Y:S01]  /*7680*/  SHF.R.U64 R14, R4, UR7, R5.reuse ;  /* 0x00000007040e7c19 */ /* 0x100fe20008001205 */
[----:B------:R-:W-:Y:S01]  /*7690*/  FMUL R22, R22, UR8 ;  /* 0x0000000816167c20 */ /* 0x000fe20008400000 */
[----:B------:R-:W-:Y:S01]  /*76a0*/  SHF.R.U32.HI R4, RZ, UR7, R5 ;  /* 0x00000007ff047c19 */ /* 0x000fe20008011605 */
[----:B------:R-:W0:Y:S01]  /*76b0*/  LDC R6, c[0x0][0x144] ;  /* 0x00005100ff067b82 */ /* 0x000e220000000800 */
[----:B------:R-:W-:Y:S01]  /*76c0*/  IADD3 R5, P0, RZ, -R14, RZ ;  /* 0x8000000eff057210 */ /* 0x000fe20007f1e0ff */
[----:B------:R-:W-:Y:S01]  /*76d0*/  ULDC UR6, c[0x0][0x154] ;  /* 0x0000550000067ab9 */ /* 0x000fe20000000800 */
[----:B-1----:R-:W-:Y:S01]  /*76e0*/  I2FP.F32.U32 R7, R20 ;  /* 0x0000001400077245 */ /* 0x002fe20000201000 */
[----:B------:R-:W1:Y:S01]  /*76f0*/  F2I.U32.TRUNC.NTZ R22, R22 ;  /* 0x0000001600167305 */ /* 0x000e62000020f000 */
[----:B------:R-:W-:Y:S01]  /*7700*/  ULDC.64 UR4, c[0x0][0x620] ;  /* 0x0001880000047ab9 */ /* 0x000fe20000000a00 */
[----:B------:R-:W-:Y:S01]  /*7710*/  IMAD.X R4, RZ, RZ, ~R4, P0 ;  /* 0x000000ffff047224 */ /* 0x000fe200000e0e04 */
[----:B------:R-:W-:Y:S01]  /*7720*/  ISETP.NE.AND P2, PT, R2, 0x1, PT ;  /* 0x000000010200780c */ /* 0x000fe20003f45270 */
[----:B------:R-:W-:Y:S01]  /*7730*/  FMUL R23, R7, UR6 ;  /* 0x0000000607177c20 */ /* 0x000fe20008400000 */
[----:B------:R-:W2:Y:S01]  /*7740*/  LDC R25, c[0x0][0x148] ;  /* 0x00005200ff197b82 */ /* 0x000ea20000000800 */
[----:B------:R-:W-:Y:S01]  /*7750*/  IMAD R4, R4, UR4, RZ ;  /* 0x0000000404047c24 */ /* 0x000fe2000f8e02ff */
[----:B------:R-:W-:-:S02]  /*7760*/  ULDC.64 UR6, c[0x0][0x640] ;  /* 0x0001900000067ab9 */ /* 0x000fc40000000a00 */
[----:B------:R-:W-:Y:S01]  /*7770*/  ISETP.NE.U32.AND P0, PT, RZ, UR6, PT ;  /* 0x00000006ff007c0c */ /* 0x000fe2000bf05070 */
[----:B------:R-:W3:Y:S01]  /*7780*/  F2I.U32.TRUNC.NTZ R23, R23 ;  /* 0x0000001700177305 */ /* 0x000ee2000020f000 */
[C---:B------:R-:W-:Y:S02]  /*7790*/  IMAD R7, R5.reuse, UR5, R4 ;  /* 0x0000000505077c24 */ /* 0x040fe4000f8e0204 */
[----:B------:R-:W-:Y:S01]  /*77a0*/  IMAD.WIDE.U32 R4, R5, UR4, R16 ;  /* 0x0000000405047c25 */ /* 0x000fe2000f8e0010 */
[----:B------:R-:W-:Y:S01]  /*77b0*/  ULDC UR4, c[0x0][0x618] ;  /* 0x0001860000047ab9 */ /* 0x000fe20000000800 */
[----:B------:R-:W-:Y:S02]  /*77c0*/  ISETP.NE.AND.EX P0, PT, RZ, UR7, PT, P0 ;  /* 0x00000007ff007c0c */ /* 0x000fe4000bf05300 */
[----:B------:R-:W-:Y:S02]  /*77d0*/  IMAD.IADD R5, R5, 0x1, R7 ;  /* 0x0000000105057824 */ /* 0x000fe400078e0207 */
[----:B-1----:R-:W-:-:S03]  /*77e0*/  IMAD.MOV R22, RZ, RZ, -R22 ;  /* 0x000000ffff167224 */ /* 0x002fc600078e0a16 */
[----:B------:R-:W-:Y:S01]  /*77f0*/  SHF.R.U64 R21, R4, UR4, R5 ;  /* 0x0000000404157c19 */ /* 0x000fe20008001205 */
[----:B0-----:R-:W-:Y:S01]  /*7800*/  IMAD R15, R6, R22, R15 ;  /* 0x00000016060f7224 */ /* 0x001fe200078e020f */
[----:B------:R-:W-:Y:S01]  /*7810*/  SHF.R.U32.HI R4, RZ, UR4, R5 ;  /* 0x00000004ff047c19 */ /* 0x000fe20008011605 */
[----:B------:R-:W-:Y:S01]  /*7820*/  ULDC UR4, c[0x0][0x608] ;  /* 0x0001820000047ab9 */ /* 0x000fe20000000800 */
[----:B---3--:R-:W-:Y:S02]  /*7830*/  IMAD.MOV R6, RZ, RZ, -R23 ;  /* 0x000000ffff067224 */ /* 0x008fe400078e0a17 */
[--C-:B------:R-:W-:Y:S02]  /*7840*/  SHF.R.U64 R22, R21, UR4, R4.reuse ;  /* 0x0000000415167c19 */ /* 0x100fe40008001204 */
[----:B------:R-:W-:Y:S01]  /*7850*/  SHF.R.U32.HI R5, RZ, UR4, R4 ;  /* 0x00000004ff057c19 */ /* 0x000fe20008011604 */
[----:B------:R-:W-:Y:S01]  /*7860*/  ULDC UR4, c[0x0][0x658] ;  /* 0x0001960000047ab9 */ /* 0x000fe20000000800 */
[----:B--2---:R-:W-:-:S02]  /*7870*/  @P2 IMAD R15, R25, R6, R20 ;  /* 0x00000006190f2224 */ /* 0x004fc400078e0214 */
[--C-:B------:R-:W-:Y:S02]  /*7880*/  SHF.R.U64 R20, R22, UR4, R5.reuse ;  /* 0x0000000416147c19 */ /* 0x100fe40008001205 */
[----:B------:R-:W-:-:S03]  /*7890*/  SHF.R.U32.HI R23, RZ, UR4, R5 ;  /* 0x00000004ff177c19 */ /* 0x000fc60008011605 */
[----:B------:R-:W-:Y:S02]  /*78a0*/  IMAD.MOV.U32 R6, RZ, RZ, R20 ;  /* 0x000000ffff067224 */ /* 0x000fe400078e0014 */
[----:B------:R-:W-:Y:S01]  /*78b0*/  IMAD.MOV.U32 R5, RZ, RZ, R23 ;  /* 0x000000ffff057224 */ /* 0x000fe200078e0017 */
[----:B------:R-:W-:Y:S06]  /*78c0*/  @!P0 BRA `(.L_x_176) ;  /* 0x00000000002c8947 */ /* 0x000fec0003800000 */
        /* <DEDUP_REMOVED lines=9> */
[----:B------:R-:W-:-:S04]  /*7960*/  IMAD.WIDE.U32.X R4, R23, UR7, R4, P1 ;  /* 0x0000000717047c25 */ /* 0x000fc800088e0404 */
[----:B------:R-:W-:-:S07]  /*7970*/  IMAD.MOV.U32 R6, RZ, RZ, R4 ;  /* 0x000000ffff067224 */ /* 0x000fce00078e0004 */
.L_x_176:
[----:B------:R-:W-:Y:S01]  /*7980*/  ULDC UR4, c[0x0][0x648] ;  /* 0x0001920000047ab9 */ /* 0x000fe20000000800 */
[----:B------:R-:W-:Y:S01]  /*7990*/  LOP3.LUT R4, R22, UR16, RZ, 0xc0, !PT ;  /* 0x0000001016047c12 */ /* 0x000fe2000f8ec0ff */
[----:B------:R-:W-:Y:S01]  /*79a0*/  ULDC UR5, c[0x0][0x610] ;  /* 0x0001840000057ab9 */ /* 0x000fe20000000800 */
[----:B------:R-:W-:Y:S01]  /*79b0*/  SHF.R.U64 R5, R6, UR4, R5 ;  /* 0x0000000406057c19 */ /* 0x000fe20008001205 */
[----:B------:R-:W-:Y:S01]  /*79c0*/  ULDC UR4, c[0x0][0x638] ;  /* 0x00018e0000047ab9 */ /* 0x000fe20000000800 */
[----:B------:R-:W-:-:S03]  /*79d0*/  LOP3.LUT R21, R21, UR15, RZ, 0xc0, !PT ;  /* 0x0000000f15157c12 */ /* 0x000fc6000f8ec0ff */
[----:B------:R-:W-:Y:S02]  /*79e0*/  IMAD.MOV R7, RZ, RZ, -R5 ;  /* 0x000000ffff077224 */ /* 0x000fe400078e0a05 */
[----:B------:R-:W-:Y:S02]  /*79f0*/  IMAD R4, R5, UR17, R4 ;  /* 0x0000001105047c24 */ /* 0x000fe4000f8e0204 */
[----:B------:R-:W-:Y:S01]  /*7a00*/  IMAD R20, R7, UR4, R20 ;  /* 0x0000000407147c24 */ /* 0x000fe2000f8e0214 */
[----:B------:R-:W-:Y:S01]  /*7a10*/  ULDC UR4, c[0x0][0x600] ;  /* 0x0001800000047ab9 */ /* 0x000fe20000000800 */
[----:B------:R-:W-:Y:S02]  /*7a20*/  IMAD R15, R4, UR5, R15 ;  /* 0x00000005040f7c24 */ /* 0x000fe4000f8e020f */
[----:B------:R-:W-:Y:S02]  /*7a30*/  IMAD R20, R20, UR4, R21 ;  /* 0x0000000414147c24 */ /* 0x000fe4000f8e0215 */
[----:B------:R-:W-:-:S02]  /*7a40*/  IMAD.MOV.U32 R4, RZ, RZ, 0x1 ;  /* 0x00000001ff047424 */ /* 0x000fc400078e00ff */
[----:B------:R-:W-:Y:S01]  /*7a50*/  IMAD.MOV.U32 R7, RZ, RZ, R14 ;  /* 0x000000ffff077224 */ /* 0x000fe200078e000e */
[----:B------:R-:W-:Y:S02]  /*7a60*/  SEL R21, R20, R15, !P2 ;  /* 0x0000000f14157207 */ /* 0x000fe40005000000 */
[----:B------:R-:W-:-:S07]  /*7a70*/  SEL R20, R15, R20, !P2 ;  /* 0x000000140f147207 */ /* 0x000fce0005000000 */
.L_x_174:
[----:B------:R-:W-:Y:S05]  /*7a80*/  BSYNC B1 ;  /* 0x0000000000017941 */ /* 0x000fea0003800000 */
.L_x_173:
[----:B------:R-:W-:-:S13]  /*7a90*/  LOP3.LUT P0, RZ, R4, 0xff, RZ, 0xc0, !PT ;  /* 0x000000ff04ff7812 */ /* 0x000fda000780c0ff */
[----:B------:R-:W-:Y:S05]  /*7aa0*/  @P0 BRA `(.L_x_177) ;  /* 0xfffffff400400947 */ /* 0x000fea000383ffff */
[----:B------:R-:W-:Y:S05]  /*7ab0*/  BSYNC B0 ;  /* 0x0000000000007941 */ /* 0x000fea0003800000 */
.L_x_166:
[----:B------:R-:W-:-:S03]  /*7ac0*/  UMOV UR4, 0xffffffff ;  /* 0xffffffff00047882 */ /* 0x000fc60000000000 */
[----:B------:R-:W-:Y:S05]  /*7ad0*/  BRA.DIV UR4, `(.L_x_178) ;  /* 0x0000000604387947 */ /* 0x000fea000b800000 */
[----:B------:R-:W-:-:S13]  /*7ae0*/  ELECT P6, URZ, PT ;  /* 0x00000000003f782f */ /* 0x000fda00038c0000 */
.L_x_193:
[----:B------:R-:W-:Y:S04]  /*7af0*/  BSSY B0, `(.L_x_179) ;  /* 0x0000034000007945 */ /* 0x000fe80003800000 */
[----:B------:R-:W-:Y:S05]  /*7b00*/  @!P6 BRA `(.L_x_180) ;  /* 0x0000000000c8e947 */ /* 0x000fea0003800000 */
[----:B------:R-:W-:-:S04]  /*7b10*/  LOP3.LUT R18, R18, 0x2, RZ, 0xfc, !PT ;  /* 0x0000000212127812 */ /* 0x000fc800078efcff */
[----:B------:R-:W-:-:S13]  /*7b20*/  ISETP.NE.AND P0, PT, R18, 0x3, PT ;  /* 0x000000031200780c */ /* 0x000fda0003f05270 */
[----:B------:R-:W-:Y:S05]  /*7b30*/  @!P0 BRA `(.L_x_181) ;  /* 0x0000000000048947 */ /* 0x000fea0003800000 */
[----:B------:R-:W-:Y:S01]  /*7b40*/  BPT.TRAP 0x1 ;  /* 0x000000040000795c */ /* 0x000fe20000300000 */
.L_x_181:
[----:B------:R-:W0:Y:S01]  /*7b50*/  S2R R5, SR_CgaCtaId ;  /* 0x0000000000057919 */ /* 0x000e220000008800 */
[----:B------:R-:W-:Y:S02]  /*7b60*/  MOV R0, 0x400 ;  /* 0x0000040000007802 */ /* 0x000fe40000000f00 */
[----:B------:R-:W-:Y:S02]  /*7b70*/  SHF.L.U32 R2, R3, 0x1f, RZ ;  /* 0x0000001f03027819 */ /* 0x000fe400000006ff */
[----:B0-----:R-:W-:-:S05]  /*7b80*/  LEA R5, R5, R0, 0x18 ;  /* 0x0000000005057211 */ /* 0x001fca00078ec0ff */
[----:B------:R-:W-:-:S04]  /*7b90*/  VIADD R5, R5, 0x28 ;  /* 0x0000002805057836 */ /* 0x000fc80000000000 */
[C---:B------:R-:W-:Y:S02]  /*7ba0*/  IMAD R7, R8.reuse, 0x8, R5 ;  /* 0x0000000808077824 */ /* 0x040fe400078e0205 */
[----:B------:R-:W-:Y:S02]  /*7bb0*/  VIADD R8, R8, 0x1 ;  /* 0x0000000108087836 */ /* 0x000fe40000000000 */
[----:B------:R-:W0:Y:S03]  /*7bc0*/  SYNCS.PHASECHK.TRANS64.TRYWAIT P0, [R7+URZ], R2 ;  /* 0x00000002070075a7 */ /* 0x000e26000800017f */
[----:B------:R-:W-:-:S04]  /*7bd0*/  ISETP.NE.AND P1, PT, R8, 0x5, PT ;  /* 0x000000050800780c */ /* 0x000fc80003f25270 */
[----:B------:R-:W-:Y:S02]  /*7be0*/  SEL R0, RZ, 0x1, P1 ;  /* 0x00000001ff007807 */ /* 0x000fe40000800000 */
[----:B------:R-:W-:Y:S02]  /*7bf0*/  SEL R8, R8, RZ, P1 ;  /* 0x000000ff08087207 */ /* 0x000fe40000800000 */
[----:B------:R-:W-:-:S03]  /*7c00*/  LOP3.LUT R9, R3, R0, RZ, 0x3c, !PT ;  /* 0x0000000003097212 */ /* 0x000fc600078e3cff */
[----:B------:R-:W-:Y:S01]  /*7c10*/  IMAD R6, R8, 0x8, R5 ;  /* 0x0000000808067824 */ /* 0x000fe200078e0205 */
[----:B------:R-:W-:Y:S01]  /*7c20*/  SHF.L.U32 R3, R9, 0x1f, RZ ;  /* 0x0000001f09037819 */ /* 0x000fe200000006ff */
[----:B0-----:R-:W-:Y:S06]  /*7c30*/  @!P0 BRA `(.L_x_182) ;  /* 0x0000000400008947 */ /* 0x001fec0003800000 */
.L_x_194:
[----:B------:R-:W1:Y:S01]  /*7c40*/  SYNCS.PHASECHK.TRANS64.TRYWAIT P0, [R6+URZ], R3 ;  /* 0x00000003060075a7 */ /* 0x000e62000800017f */
[----:B------:R-:W-:-:S05]  /*7c50*/  VIADD R0, R8, 0x1 ;  /* 0x0000000108007836 */ /* 0x000fca0000000000 */
[----:B------:R-:W-:-:S04]  /*7c60*/  ISETP.NE.AND P1, PT, R0, 0x5, PT ;  /* 0x000000050000780c */ /* 0x000fc80003f25270 */
[----:B0-----:R-:W-:Y:S02]  /*7c70*/  SEL R2, RZ, 0x1, P1 ;  /* 0x00000001ff027807 */ /* 0x001fe40000800000 */
[----:B------:R-:W-:Y:S02]  /*7c80*/  SEL R0, R0, RZ, P1 ;  /* 0x000000ff00007207 */ /* 0x000fe40000800000 */
[----:B------:R-:W-:-:S03]  /*7c90*/  LOP3.LUT R9, R9, R2, RZ, 0x3c, !PT ;  /* 0x0000000209097212 */ /* 0x000fc600078e3cff */
[----:B------:R-:W-:Y:S01]  /*7ca0*/  IMAD R7, R0, 0x8, R5 ;  /* 0x0000000800077824 */ /* 0x000fe200078e0205 */
[----:B------:R-:W-:Y:S01]  /*7cb0*/  SHF.L.U32 R4, R9, 0x1f, RZ ;  /* 0x0000001f09047819 */ /* 0x000fe200000006ff */
[----:B-1----:R-:W-:Y:S06]  /*7cc0*/  @!P0 BRA `(.L_x_183) ;  /* 0x0000000000f08947 */ /* 0x002fec0003800000 */
.L_x_195:
[----:B------:R-:W1:Y:S01]  /*7cd0*/  SYNCS.PHASECHK.TRANS64.TRYWAIT P0, [R7+URZ], R4 ;  /* 0x00000004070075a7 */ /* 0x000e62000800017f */
[----:B------:R-:W-:-:S05]  /*7ce0*/  VIADD R0, R0, 0x1 ;  /* 0x0000000100007836 */ /* 0x000fca0000000000 */
[----:B------:R-:W-:-:S04]  /*7cf0*/  ISETP.NE.AND P1, PT, R0, 0x5, PT ;  /* 0x000000050000780c */ /* 0x000fc80003f25270 */
[----:B------:R-:W-:Y:S02]  /*7d00*/  SEL R2, RZ, 0x1, P1 ;  /* 0x00000001ff027807 */ /* 0x000fe40000800000 */
[----:B------:R-:W-:Y:S02]  /*7d10*/  SEL R0, R0, RZ, P1 ;  /* 0x000000ff00007207 */ /* 0x000fe40000800000 */
[----:B------:R-:W-:-:S03]  /*7d20*/  LOP3.LUT R9, R9, R2, RZ, 0x3c, !PT ;  /* 0x0000000209097212 */ /* 0x000fc600078e3cff */
[----:B0-----:R-:W-:Y:S01]  /*7d30*/  IMAD R6, R0, 0x8, R5 ;  /* 0x0000000800067824 */ /* 0x001fe200078e0205 */
[----:B------:R-:W-:Y:S01]  /*7d40*/  SHF.L.U32 R3, R9, 0x1f, RZ ;  /* 0x0000001f09037819 */ /* 0x000fe200000006ff */
[----:B-1----:R-:W-:Y:S06]  /*7d50*/  @!P0 BRA `(.L_x_184) ;  /* 0x0000000000e08947 */ /* 0x002fec0003800000 */
.L_x_196:
[----:B------:R-:W1:Y:S01]  /*7d60*/  SYNCS.PHASECHK.TRANS64.TRYWAIT P0, [R6+URZ], R3 ;  /* 0x00000003060075a7 */ /* 0x000e62000800017f */
[----:B------:R-:W-:-:S05]  /*7d70*/  VIADD R0, R0, 0x1 ;  /* 0x0000000100007836 */ /* 0x000fca0000000000 */
[----:B------:R-:W-:-:S04]  /*7d80*/  ISETP.NE.AND P1, PT, R0, 0x5, PT ;  /* 0x000000050000780c */ /* 0x000fc80003f25270 */
[----:B------:R-:W-:Y:S02]  /*7d90*/  SEL R2, RZ, 0x1, P1 ;  /* 0x00000001ff027807 */ /* 0x000fe40000800000 */
[----:B------:R-:W-:Y:S02]  /*7da0*/  SEL R0, R0, RZ, P1 ;  /* 0x000000ff00007207 */ /* 0x000fe40000800000 */
[----:B------:R-:W-:Y:S01]  /*7db0*/  LOP3.LUT R2, R9, R2, RZ, 0x3c, !PT ;  /* 0x0000000209027212 */ /* 0x000fe200078e3cff */
[----:B-1----:R-:W-:Y:S06]  /*7dc0*/  @!P0 BRA `(.L_x_185) ;  /* 0x0000000000d88947 */ /* 0x002fec0003800000 */
.L_x_197:
[----:B------:R-:W-:Y:S01]  /*7dd0*/  IMAD R5, R0, 0x8, R5 ;  /* 0x0000000800057824 */ /* 0x000fe200078e0205 */
[----:B------:R-:W-:-:S07]  /*7de0*/  SHF.L.U32 R0, R2, 0x1f, RZ ;  /* 0x0000001f02007819 */ /* 0x000fce00000006ff */
.L_x_186:
[----:B--2---:R2:W3:Y:S02]  /*7df0*/  SYNCS.PHASECHK.TRANS64.TRYWAIT P0, [R5+URZ], R0 ;  /* 0x00000000050075a7 */ /* 0x0044e4000800017f */
[----:B---3--:R-:W-:Y:S05]  /*7e00*/  @!P0 NANOSLEEP.SYNCS 0x989680 ;  /* 0x009896800000895d */ /* 0x008fea0003900000 */
[----:B------:R-:W3:Y:S02]  /*7e10*/  @!P0 SYNCS.PHASECHK.TRANS64 P0, [R5+URZ], R0 ;  /* 0x00000000050085a7 */ /* 0x000ee4000800007f */
[----:B---3--:R-:W-:Y:S05]  /*7e20*/  @!P0 BRA `(.L_x_186) ;  /* 0xfffffffc00f08947 */ /* 0x008fea000383ffff */
.L_x_180:
[----:B------:R-:W-:Y:S05]  /*7e30*/  BSYNC B0 ;  /* 0x0000000000007941 */ /* 0x000fea0003800000 */
.L_x_179:
[----:B------:R-:W-:Y:S05]  /*7e40*/  EXIT ;  /* 0x000000000000794d */ /* 0x000fea0003800000 */
.L_x_21:
[----:B-1----:R1:W2:Y:S02]  /*7e50*/  SYNCS.PHASECHK.TRANS64.TRYWAIT P1, [R3+URZ], R0 ;  /* 0x00000000030075a7 */ /* 0x0022a4000802017f */
[----:B--2---:R-:W-:Y:S05]  /*7e60*/  @!P1 NANOSLEEP.SYNCS 0x989680 ;  /* 0x009896800000995d */ /* 0x004fea0003900000 */
[----:B------:R-:W2:Y:S02]  /*7e70*/  @!P1 SYNCS.PHASECHK.TRANS64 P1, [R3+URZ], R0 ;  /* 0x00000000030095a7 */ /* 0x000ea4000802007f */
[----:B--2---:R-:W-:Y:S05]  /*7e80*/  @!P1 BRA `(.L_x_21) ;  /* 0xfffffffc00f09947 */ /* 0x004fea000383ffff */
[----:B------:R-:W-:Y:S05]  /*7e90*/  BRA `(.L_x_20) ;  /* 0xffffff98004c7947 */ /* 0x000fea000383ffff */
.L_x_26:
[----:B-1----:R1:W2:Y:S02]  /*7ea0*/  SYNCS.PHASECHK.TRANS64.TRYWAIT P1, [R5+URZ], R4 ;  /* 0x00000004050075a7 */ /* 0x0022a4000802017f */
[----:B--2---:R-:W-:Y:S05]  /*7eb0*/  @!P1 NANOSLEEP.SYNCS 0x989680 ;  /* 0x009896800000995d */ /* 0x004fea0003900000 */
[----:B------:R-:W2:Y:S02]  /*7ec0*/  @!P1 SYNCS.PHASECHK.TRANS64 P1, [R5+URZ], R4 ;  /* 0x00000004050095a7 */ /* 0x000ea4000802007f */
[----:B--2---:R-:W-:Y:S05]  /*7ed0*/  @!P1 BRA `(.L_x_26) ;  /* 0xfffffffc00f09947 */ /* 0x004fea000383ffff */
[----:B------:R-:W-:Y:S05]  /*7ee0*/  BRA `(.L_x_25) ;  /* 0xffffff9c00287947 */ /* 0x000fea000383ffff */
.L_x_167:
[----:B------:R-:W-:Y:S01]  /*7ef0*/  BSSY B1, `(.L_x_187) ;  /* 0x0000006000017945 */ /* 0x000fe20003800000 */
[----:B------:R-:W-:-:S07]  /*7f00*/  IMAD.MOV.U32 R15, RZ, RZ, -0x1 ;  /* 0xffffffffff0f7424 */ /* 0x000fce00078e00ff */
[----:B------:R-:W-:Y:S05]  /*7f10*/  WARPSYNC.COLLECTIVE R15, `(.L_x_188) ;  /* 0x000000000f0c7348 */ /* 0x000fea0003c00000 */
[----:B------:R-:W-:Y:S02]  /*7f20*/  ELECT P6, UR62, PT ;  /* 0x00000000003e782f */ /* 0x000fe400038c0000 */
[----:B------:R-:W-:Y:S01]  /*7f30*/  MOV R14, UR62 ;  /* 0x0000003e000e7c02 */ /* 0x000fe20008000f00 */
[----:B------:R-:W-:Y:S10]  /*7f40*/  ENDCOLLECTIVE ;  /* 0x000000000000791b */ /* 0x000ff40003800000 */
.L_x_188:
[----:B------:R-:W-:Y:S05]  /*7f50*/  BSYNC B1 ;  /* 0x0000000000017941 */ /* 0x000fea0003800000 */
.L_x_187:
[----:B------:R-:W-:Y:S05]  /*7f60*/  BRA `(.L_x_189) ;  /* 0xfffffff0001c7947 */ /* 0x000fea000383ffff */
.L_x_170:
[----:B-1----:R1:W2:Y:S02]  /*7f70*/  SYNCS.PHASECHK.TRANS64.TRYWAIT P0, [R23+URZ+0x28], R14 ;  /* 0x0000280e170075a7 */ /* 0x0022a4000800017f */
[----:B--2---:R-:W-:Y:S05]  /*7f80*/  @!P0 NANOSLEEP.SYNCS 0x989680 ;  /* 0x009896800000895d */ /* 0x004fea0003900000 */
[----:B------:R-:W2:Y:S02]  /*7f90*/  @!P0 SYNCS.PHASECHK.TRANS64 P0, [R23+URZ+0x28], R14 ;  /* 0x0000280e170085a7 */ /* 0x000ea4000800007f */
[----:B--2---:R-:W-:Y:S05]  /*7fa0*/  @!P0 BRA `(.L_x_170) ;  /* 0xfffffffc00f08947 */ /* 0x004fea000383ffff */
[----:B------:R-:W-:Y:S05]  /*7fb0*/  BRA `(.L_x_190) ;  /* 0xfffffff000547947 */ /* 0x000fea000383ffff */
.L_x_178:
[----:B------:R-:W-:Y:S01]  /*7fc0*/  BSSY B0, `(.L_x_191) ;  /* 0x0000006000007945 */ /* 0x000fe20003800000 */
[----:B------:R-:W-:-:S07]  /*7fd0*/  IMAD.MOV.U32 R15, RZ, RZ, -0x1 ;  /* 0xffffffffff0f7424 */ /* 0x000fce00078e00ff */
[----:B------:R-:W-:Y:S05]  /*7fe0*/  WARPSYNC.COLLECTIVE R15, `(.L_x_192) ;  /* 0x000000000f0c7348 */ /* 0x000fea0003c00000 */
[----:B------:R-:W-:Y:S02]  /*7ff0*/  ELECT P6, UR62, PT ;  /* 0x00000000003e782f */ /* 0x000fe400038c0000 */
[----:B------:R-:W-:Y:S01]  /*8000*/  MOV R14, UR62 ;  /* 0x0000003e000e7c02 */ /* 0x000fe20008000f00 */
[----:B------:R-:W-:Y:S10]  /*8010*/  ENDCOLLECTIVE ;  /* 0x000000000000791b */ /* 0x000ff40003800000 */
.L_x_192:
[----:B------:R-:W-:Y:S05]  /*8020*/  BSYNC B0 ;  /* 0x0000000000007941 */ /* 0x000fea0003800000 */
.L_x_191:
[----:B------:R-:W-:Y:S05]  /*8030*/  BRA `(.L_x_193) ;  /* 0xfffffff800ac7947 */ /* 0x000fea000383ffff */
.L_x_182:
[----:B0-----:R0:W1:Y:S02]  /*8040*/  SYNCS.PHASECHK.TRANS64.TRYWAIT P0, [R7+URZ], R2 ;  /* 0x00000002070075a7 */ /* 0x001064000800017f */
[----:B-1----:R-:W-:Y:S05]  /*8050*/  @!P0 NANOSLEEP.SYNCS 0x989680 ;  /* 0x009896800000895d */ /* 0x002fea0003900000 */
[----:B------:R-:W1:Y:S02]  /*8060*/  @!P0 SYNCS.PHASECHK.TRANS64 P0, [R7+URZ], R2 ;  /* 0x00000002070085a7 */ /* 0x000e64000800007f */
[----:B-1----:R-:W-:Y:S05]  /*8070*/  @!P0 BRA `(.L_x_182) ;  /* 0xfffffffc00f08947 */ /* 0x002fea000383ffff */
[----:B------:R-:W-:Y:S05]  /*8080*/  BRA `(.L_x_194) ;  /* 0xfffffff800ec7947 */ /* 0x000fea000383ffff */
.L_x_183:
[----:B0-----:R0:W1:Y:S02]  /*8090*/  SYNCS.PHASECHK.TRANS64.TRYWAIT P0, [R6+URZ], R3 ;  /* 0x00000003060075a7 */ /* 0x001064000800017f */
[----:B-1----:R-:W-:Y:S05]  /*80a0*/  @!P0 NANOSLEEP.SYNCS 0x989680 ;  /* 0x009896800000895d */ /* 0x002fea0003900000 */
[----:B------:R-:W1:Y:S02]  /*80b0*/  @!P0 SYNCS.PHASECHK.TRANS64 P0, [R6+URZ], R3 ;  /* 0x00000003060085a7 */ /* 0x000e64000800007f */
[----:B-1----:R-:W-:Y:S05]  /*80c0*/  @!P0 BRA `(.L_x_183) ;  /* 0xfffffffc00f08947 */ /* 0x002fea000383ffff */
[----:B------:R-:W-:Y:S05]  /*80d0*/  BRA `(.L_x_195) ;  /* 0xfffffff800fc7947 */ /* 0x000fea000383ffff */
.L_x_184:
[----:B0-----:R0:W1:Y:S02]  /*80e0*/  SYNCS.PHASECHK.TRANS64.TRYWAIT P0, [R7+URZ], R4 ;  /* 0x00000004070075a7 */ /* 0x001064000800017f */
[----:B-1----:R-:W-:Y:S05]  /*80f0*/  @!P0 NANOSLEEP.SYNCS 0x989680 ;  /* 0x009896800000895d */ /* 0x002fea0003900000 */
[----:B------:R-:W1:Y:S02]  /*8100*/  @!P0 SYNCS.PHASECHK.TRANS64 P0, [R7+URZ], R4 ;  /* 0x00000004070085a7 */ /* 0x000e64000800007f */
[----:B-1----:R-:W-:Y:S05]  /*8110*/  @!P0 BRA `(.L_x_184) ;  /* 0xfffffffc00f08947 */ /* 0x002fea000383ffff */
[----:B------:R-:W-:Y:S05]  /*8120*/  BRA `(.L_x_196) ;  /* 0xfffffffc000c7947 */ /* 0x000fea000383ffff */
.L_x_185:
[----:B-1----:R1:W2:Y:S02]  /*8130*/  SYNCS.PHASECHK.TRANS64.TRYWAIT P0, [R6+URZ], R3 ;  /* 0x00000003060075a7 */ /* 0x0022a4000800017f */
[----:B--2---:R-:W-:Y:S05]  /*8140*/  @!P0 NANOSLEEP.SYNCS 0x989680 ;  /* 0x009896800000895d */ /* 0x004fea0003900000 */
[----:B------:R-:W2:Y:S02]  /*8150*/  @!P0 SYNCS.PHASECHK.TRANS64 P0, [R6+URZ], R3 ;  /* 0x00000003060085a7 */ /* 0x000ea4000800007f */
[----:B--2---:R-:W-:Y:S05]  /*8160*/  @!P0 BRA `(.L_x_185) ;  /* 0xfffffffc00f08947 */ /* 0x004fea000383ffff */
[----:B------:R-:W-:Y:S05]  /*8170*/  BRA `(.L_x_197) ;  /* 0xfffffffc00147947 */ /* 0x000fea000383ffff */
.L_x_198:
[----:B------:R-:W-:-:S00]  /*8180*/  BRA `(.L_x_198) ;  /* 0xfffffffc00fc7947 */ /* 0x000fc0000383ffff */
[----:B------:R-:W-:-:S00]  /*8190*/  NOP ;  /* 0x0000000000007918 */ /* 0x000fc00000000000 */
        /* <DEDUP_REMOVED lines=14> */
.L_x_199:


//--------------------- .nv.global.init           --------------------------
	.section	.nv.global.init,"aw",@progbits
.nv.global.init:
	.type		$str$22,@object
	.size		$str$22,($str$23 - $str$22)
$str$22:
        /*0000*/ 	.byte	0x6b, 0x5f, 0x74, 0x69, 0x6c, 0x65, 0x5f, 0x63, 0x6f, 0x75, 0x6e, 0x74, 0x20, 0x3e, 0x3d, 0x20
        /*0010*/ 	.byte	0x31, 0x00
	.type		$str$23,@object
	.size		$str$23,(__unnamed_1 - $str$23)
$str$23:
        /*0012*/ 	.byte	0x2f, 0x74, 0x6d, 0x70, 0x2f, 0x63, 0x75, 0x74, 0x6c, 0x61, 0x73, 0x73, 0x5f, 0x73, 0x77, 0x65
        /*0022*/ 	.byte	0x65, 0x70, 0x5f, 0x73, 0x72, 0x63, 0x2f, 0x69, 0x6e, 0x63, 0x6c, 0x75, 0x64, 0x65, 0x2f, 0x63
        /*0032*/ 	.byte	0x75, 0x74, 0x6c, 0x61, 0x73, 0x73, 0x2f, 0x67, 0x65, 0x6d, 0x6d, 0x2f, 0x63, 0x6f, 0x6c, 0x6c
        /*0042*/ 	.byte	0x65, 0x63, 0x74, 0x69, 0x76, 0x65, 0x2f, 0x73, 0x6d, 0x39, 0x30, 0x5f, 0x6d, 0x6d, 0x61, 0x5f
        /*0052*/ 	.byte	0x74, 0x6d, 0x61, 0x5f, 0x67, 0x6d, 0x6d, 0x61, 0x5f, 0x73, 0x73, 0x5f, 0x77, 0x61, 0x72, 0x70
        /*0062*/ 	.byte	0x73, 0x70, 0x65, 0x63, 0x69, 0x61, 0x6c, 0x69, 0x7a, 0x65, 0x64, 0x2e, 0x68, 0x70, 0x70, 0x00
	.type		__unnamed_1,@object
	.size		__unnamed_1,(.L_0 - __unnamed_1)
__unnamed_1:
        /*0072*/ 	.byte	0x76, 0x6f, 0x69, 0x64, 0x20, 0x63, 0x75, 0x74, 0x6c, 0x61, 0x73, 0x73, 0x3a, 0x3a, 0x67, 0x65
        /* <DEDUP_REMOVED lines=180> */
        /*0bc2*/ 	.byte	0x69, 0x74, 0x79, 0x5d, 0x00
.L_0:


//--------------------- .nv.shared._ZN7cutlass13device_kernelINS_4gemm6kernel13GemmUniversalIN4cute5tupleIJiiiiEEENS1_10collective13CollectiveMmaINS1_34MainloopSm90TmaGmmaWarpSpecializedILi5ENS5_IJNS4_1CILi2EEENSA_ILi1EEESC_EEENS1_35KernelTmaWarpSpecializedCooperativeEEENS5_IJNSA_ILi128EEESG_NSA_ILi64EEEEEENS_6half_tENS5_IJlSC_lEEESJ_SK_NS4_8TiledMMAINS4_8MMA_AtomIJNS4_4SM904GMMA26MMA_64x128x16_F32F16F16_SSILNSO_5MajorE0ELSQ_0ELNSO_7ScaleInE1ELSR_1EEEEEENS4_6LayoutISD_NS5_IJSC_NSA_ILi0EEESV_EEEEENS5_IJNS4_10UnderscoreESY_SY_EEEEENS4_13SM90_TMA_LOADENS4_14ComposedLayoutINS4_7SwizzleILi3ELi4ELi3EEENS4_18smem_ptr_flag_bitsILi16EEENSU_INS5_IJNSA_ILi8EEESH_EEENS5_IJSH_SC_EEEEEEEvNS4_8identityENS4_23SM90_TMA_LOAD_MULTICASTES1B_vS1C_EENS_8epilogue10collective6detail29Sm90TmaWarpSpecializedAdapterINS1G_15DefaultEpilogueISJ_SK_SK_NS1F_6thread17LinearCombinationISJ_Li1EffLNS1K_9ScaleType4KindE0ELNS_15FloatRoundStyleE2ESJ_EENS1_15EpilogueDefaultEEEEEvvEEEEvNT_6ParamsE --------------------------
	.section	.nv.shared._ZN7cutlass13device_kernelINS_4gemm6kernel13GemmUniversalIN4cute5tupleIJiiiiEEENS1_10collective13CollectiveMmaINS1_34MainloopSm90TmaGmmaWarpSpecializedILi5ENS5_IJNS4_1CILi2EEENSA_ILi1EEESC_EEENS1_35KernelTmaWarpSpecializedCooperativeEEENS5_IJNSA_ILi128EEESG_NSA_ILi64EEEEEENS_6half_tENS5_IJlSC_lEEESJ_SK_NS4_8TiledMMAINS4_8MMA_AtomIJNS4_4SM904GMMA26MMA_64x128x16_F32F16F16_SSILNSO_5MajorE0ELSQ_0ELNSO_7ScaleInE1ELSR_1EEEEEENS4_6LayoutISD_NS5_IJSC_NSA_ILi0EEESV_EEEEENS5_IJNS4_10UnderscoreESY_SY_EEEEENS4_13SM90_TMA_LOADENS4_14ComposedLayoutINS4_7SwizzleILi3ELi4ELi3EEENS4_18smem_ptr_flag_bitsILi16EEENSU_INS5_IJNSA_ILi8EEESH_EEENS5_IJSH_SC_EEEEEEEvNS4_8identityENS4_23SM90_TMA_LOAD_MULTICASTES1B_vS1C_EENS_8epilogue10collective6detail29Sm90TmaWarpSpecializedAdapterINS1G_15DefaultEpilogueISJ_SK_SK_NS1F_6thread17LinearCombinationISJ_Li1EffLNS1K_9ScaleType4KindE0ELNS_15FloatRoundStyleE2ESJ_EENS1_15EpilogueDefaultEEEEEvvEEEEvNT_6ParamsE,"aw",@nobits
	.sectionflags	@""
	.align	16
	.zero		1024


//--------------------- .nv.shared.reserved.0     --------------------------
	.section	.nv.shared.reserved.0,"aw",@nobits
	.weak		__nv_reservedSMEM_offset_0_alias
	.size		__nv_reservedSMEM_offset_0_alias, 0, 0
	.other		__nv_reservedSMEM_offset_0_alias,@"STO_CUDA_RESERVED_SHARED STV_DEFAULT"
__nv_reservedSMEM_offset_0_alias:
	.zero		0


//--------------------- .nv.global                --------------------------
	.section	.nv.global,"aw",@nobits
.nv.global:
	.type		_ZN40_INTERNAL_29d88f3b_4_k_cu_232b5d1d_337394cute1_E,@object
	.size		_ZN40_INTERNAL_29d88f3b_4_k_cu_232b5d1d_337394cute1_E,(_ZN40_INTERNAL_29d88f3b_4_k_cu_232b5d1d_337394cuda3std3__45__cpo6cbeginE - _ZN40_INTERNAL_29d88f3b_4_k_cu_232b5d1d_337394cute1_E)
_ZN40_INTERNAL_29d88f3b_4_k_cu_232b5d1d_337394cute1_E:
	.zero		1
	.type		_ZN40_INTERNAL_29d88f3b_4_k_cu_232b5d1d_337394cuda3std3__45__cpo6cbeginE,@object
	.size		_ZN40_INTERNAL_29d88f3b_4_k_cu_232b5d1d_337394cuda3std3__45__cpo6cbeginE,(_ZN40_INTERNAL_29d88f3b_4_k_cu_232b5d1d_337394cuda3std3__48in_placeE - _ZN40_INTERNAL_29d88f3b_4_k_cu_232b5d1d_337394cuda3std3__45__cpo6cbeginE)
_ZN40_INTERNAL_29d88f3b_4_k_cu_232b5d1d_337394cuda3std3__45__cpo6cbeginE:
	.zero		1
	.type		_ZN40_INTERNAL_29d88f3b_4_k_cu_232b5d1d_337394cuda3std3__48in_placeE,@object
	.size		_ZN40_INTERNAL_29d88f3b_4_k_cu_232b5d1d_337394cuda3std3__48in_placeE,(_ZN40_INTERNAL_29d88f3b_4_k_cu_232b5d1d_337394cuda3std6ranges3__45__cpo9iter_moveE - _ZN40_INTERNAL_29d88f3b_4_k_cu_232b5d1d_337394cuda3std3__48in_placeE)
_ZN40_INTERNAL_29d88f3b_4_k_cu_232b5d1d_337394cuda3std3__48in_placeE:
	.zero		1
	.type		_ZN40_INTERNAL_29d88f3b_4_k_cu_232b5d1d_337394cuda3std6ranges3__45__cpo9iter_moveE,@object
	.size		_ZN40_INTERNAL_29d88f3b_4_k_cu_232b5d1d_337394cuda3std6ranges3__45__cpo9iter_moveE,(_ZN40_INTERNAL_29d88f3b_4_k_cu_232b5d1d_337394cuda3std3__45__cpo5beginE - _ZN40_INTERNAL_29d88f3b_4_k_cu_232b5d1d_337394cuda3std6ranges3__45__cpo9iter_moveE)
_ZN40_INTERNAL_29d88f3b_4_k_cu_232b5d1d_337394cuda3std6ranges3__45__cpo9iter_moveE:
	.zero		1
	.type		_ZN40_INTERNAL_29d88f3b_4_k_cu_232b5d1d_337394cuda3std3__45__cpo5beginE,@object
	.size		_ZN40_INTERNAL_29d88f3b_4_k_cu_232b5d1d_337394cuda3std3__45__cpo5beginE,(_ZN40_INTERNAL_29d88f3b_4_k_cu_232b5d1d_337394cuda3std3__442_GLOBAL__N__29d88f3b_4_k_cu_232b5d1d_337396ignoreE - _ZN40_INTERNAL_29d88f3b_4_k_cu_232b5d1d_337394cuda3std3__45__cpo5beginE)
_ZN40_INTERNAL_29d88f3b_4_k_cu_232b5d1d_337394cuda3std3__45__cpo5beginE:
	.zero		1
	.type		_ZN40_INTERNAL_29d88f3b_4_k_cu_232b5d1d_337394cuda3std3__442_GLOBAL__N__29d88f3b_4_k_cu_232b5d1d_337396ignoreE,@object
	.size		_ZN40_INTERNAL_29d88f3b_4_k_cu_232b5d1d_337394cuda3std3__442_GLOBAL__N__29d88f3b_4_k_cu_232b5d1d_337396ignoreE,(_ZN40_INTERNAL_29d88f3b_4_k_cu_232b5d1d_337394cute7productE - _ZN40_INTERNAL_29d88f3b_4_k_cu_232b5d1d_337394cuda3std3__442_GLOBAL__N__29d88f3b_4_k_cu_232b5d1d_337396ignoreE)
_ZN40_INTERNAL_29d88f3b_4_k_cu_232b5d1d_337394cuda3std3__442_GLOBAL__N__29d88f3b_4_k_cu_232b5d1d_337396ignoreE:
	.zero		1
	.type		_ZN40_INTERNAL_29d88f3b_4_k_cu_232b5d1d_337394cute7productE,@object
	.size		_ZN40_INTERNAL_29d88f3b_4_k_cu_232b5d1d_337394cute7productE,(_ZN40_INTERNAL_29d88f3b_4_k_cu_232b5d1d_337394cuda3std3__45__cpo3endE - _ZN40_INTERNAL_29d88f3b_4_k_cu_232b5d1d_337394cute7productE)
_ZN40_INTERNAL_29d88f3b_4_k_cu_232b5d1d_337394cute7productE:
	.zero		1
	.type		_ZN40_INTERNAL_29d88f3b_4_k_cu_232b5d1d_337394cuda3std3__45__cpo3endE,@object
	.size		_ZN40_INTERNAL_29d88f3b_4_k_cu_232b5d1d_337394cuda3std3__45__cpo3endE,(_ZN40_INTERNAL_29d88f3b_4_k_cu_232b5d1d_337394cuda3std3__419piecewise_constructE - _ZN40_INTERNAL_29d88f3b_4_k_cu_232b5d1d_337394cuda3std3__45__cpo3endE)
_ZN40_INTERNAL_29d88f3b_4_k_cu_232b5d1d_337394cuda3std3__45__cpo3endE:
	.zero		1
	.type		_ZN40_INTERNAL_29d88f3b_4_k_cu_232b5d1d_337394cuda3std3__419piecewise_constructE,@object
	.size		_ZN40_INTERNAL_29d88f3b_4_k_cu_232b5d1d_337394cuda3std3__419piecewise_constructE,(_ZN40_INTERNAL_29d88f3b_4_k_cu_232b5d1d_337394cuda3std3__45__cpo4cendE - _ZN40_INTERNAL_29d88f3b_4_k_cu_232b5d1d_337394cuda3std3__419piecewise_constructE)
_ZN40_INTERNAL_29d88f3b_4_k_cu_232b5d1d_337394cuda3std3__419piecewise_constructE:
	.zero		1
	.type		_ZN40_INTERNAL_29d88f3b_4_k_cu_232b5d1d_337394cuda3std3__45__cpo4cendE,@object
	.size		_ZN40_INTERNAL_29d88f3b_4_k_cu_232b5d1d_337394cuda3std3__45__cpo4cendE,(_ZN40_INTERNAL_29d88f3b_4_k_cu_232b5d1d_337394cuda3std6ranges3__45__cpo4swapE - _ZN40_INTERNAL_29d88f3b_4_k_cu_232b5d1d_337394cuda3std3__45__cpo4cendE)
_ZN40_INTERNAL_29d88f3b_4_k_cu_232b5d1d_337394cuda3std3__45__cpo4cendE:
	.zero		1
	.type		_ZN40_INTERNAL_29d88f3b_4_k_cu_232b5d1d_337394cuda3std6ranges3__45__cpo4swapE,@object
	.size		_ZN40_INTERNAL_29d88f3b_4_k_cu_232b5d1d_337394cuda3std6ranges3__45__cpo4swapE,(.L_8 - _ZN40_INTERNAL_29d88f3b_4_k_cu_232b5d1d_337394cuda3std6ranges3__45__cpo4swapE)
_ZN40_INTERNAL_29d88f3b_4_k_cu_232b5d1d_337394cuda3std6ranges3__45__cpo4swapE:
	.zero		1
.L_8:


//--------------------- .nv.constant0._ZN7cutlass13device_kernelINS_4gemm6kernel13GemmUniversalIN4cute5tupleIJiiiiEEENS1_10collective13CollectiveMmaINS1_34MainloopSm90TmaGmmaWarpSpecializedILi5ENS5_IJNS4_1CILi2EEENSA_ILi1EEESC_EEENS1_35KernelTmaWarpSpecializedCooperativeEEENS5_IJNSA_ILi128EEESG_NSA_ILi64EEEEEENS_6half_tENS5_IJlSC_lEEESJ_SK_NS4_8TiledMMAINS4_8MMA_AtomIJNS4_4SM904GMMA26MMA_64x128x16_F32F16F16_SSILNSO_5MajorE0ELSQ_0ELNSO_7ScaleInE1ELSR_1EEEEEENS4_6LayoutISD_NS5_IJSC_NSA_ILi0EEESV_EEEEENS5_IJNS4_10UnderscoreESY_SY_EEEEENS4_13SM90_TMA_LOADENS4_14ComposedLayoutINS4_7SwizzleILi3ELi4ELi3EEENS4_18smem_ptr_flag_bitsILi16EEENSU_INS5_IJNSA_ILi8EEESH_EEENS5_IJSH_SC_EEEEEEEvNS4_8identityENS4_23SM90_TMA_LOAD_MULTICASTES1B_vS1C_EENS_8epilogue10collective6detail29Sm90TmaWarpSpecializedAdapterINS1G_15DefaultEpilogueISJ_SK_SK_NS1F_6thread17LinearCombinationISJ_Li1EffLNS1K_9ScaleType4KindE0ELNS_15FloatRoundStyleE2ESJ_EENS1_15EpilogueDefaultEEEEEvvEEEEvNT_6ParamsE --------------------------
	.section	.nv.constant0._ZN7cutlass13device_kernelINS_4gemm6kernel13GemmUniversalIN4cute5tupleIJiiiiEEENS1_10collective13CollectiveMmaINS1_34MainloopSm90TmaGmmaWarpSpecializedILi5ENS5_IJNS4_1CILi2EEENSA_ILi1EEESC_EEENS1_35KernelTmaWarpSpecializedCooperativeEEENS5_IJNSA_ILi128EEESG_NSA_ILi64EEEEEENS_6half_tENS5_IJlSC_lEEESJ_SK_NS4_8TiledMMAINS4_8MMA_AtomIJNS4_4SM904GMMA26MMA_64x128x16_F32F16F16_SSILNSO_5MajorE0ELSQ_0ELNSO_7ScaleInE1ELSR_1EEEEEENS4_6LayoutISD_NS5_IJSC_NSA_ILi0EEESV_EEEEENS5_IJNS4_10UnderscoreESY_SY_EEEEENS4_13SM90_TMA_LOADENS4_14ComposedLayoutINS4_7SwizzleILi3ELi4ELi3EEENS4_18smem_ptr_flag_bitsILi16EEENSU_INS5_IJNSA_ILi8EEESH_EEENS5_IJSH_SC_EEEEEEEvNS4_8identityENS4_23SM90_TMA_LOAD_MULTICASTES1B_vS1C_EENS_8epilogue10collective6detail29Sm90TmaWarpSpecializedAdapterINS1G_15DefaultEpilogueISJ_SK_SK_NS1F_6thread17LinearCombinationISJ_Li1EffLNS1K_9ScaleType4KindE0ELNS_15FloatRoundStyleE2ESJ_EENS1_15EpilogueDefaultEEEEEvvEEEEvNT_6ParamsE,"a",@progbits
	.sectionflags	@""
	.align	4
.nv.constant0._ZN7cutlass13device_kernelINS_4gemm6kernel13GemmUniversalIN4cute5tupleIJiiiiEEENS1_10collective13CollectiveMmaINS1_34MainloopSm90TmaGmmaWarpSpecializedILi5ENS5_IJNS4_1CILi2EEENSA_ILi1EEESC_EEENS1_35KernelTmaWarpSpecializedCooperativeEEENS5_IJNSA_ILi128EEESG_NSA_ILi64EEEEEENS_6half_tENS5_IJlSC_lEEESJ_SK_NS4_8TiledMMAINS4_8MMA_AtomIJNS4_4SM904GMMA26MMA_64x128x16_F32F16F16_SSILNSO_5MajorE0ELSQ_0ELNSO_7ScaleInE1ELSR_1EEEEEENS4_6LayoutISD_NS5_IJSC_NSA_ILi0EEESV_EEEEENS5_IJNS4_10UnderscoreESY_SY_EEEEENS4_13SM90_TMA_LOADENS4_14ComposedLayoutINS4_7SwizzleILi3ELi4ELi3EEENS4_18smem_ptr_flag_bitsILi16EEENSU_INS5_IJNSA_ILi8EEESH_EEENS5_IJSH_SC_EEEEEEEvNS4_8identityENS4_23SM90_TMA_LOAD_MULTICASTES1B_vS1C_EENS_8epilogue10collective6detail29Sm90TmaWarpSpecializedAdapterINS1G_15DefaultEpilogueISJ_SK_SK_NS1F_6thread17LinearCombinationISJ_Li1EffLNS1K_9ScaleType4KindE0ELNS_15FloatRoundStyleE2ESJ_EENS1_15EpilogueDefaultEEEEEvvEEEEvNT_6ParamsE:
	.zero		1664


//--------------------- SYMBOLS --------------------------

	.type		.nv.reservedSmem.offset0,@object
	.size		.nv.reservedSmem.offset0,0x4
	.type		__assertfail,@function
